// auto-generated by cutlass_sweep.gemm — config: {"arch": "sm_100", "cluster_m": 1, "cluster_n": 1, "dtype": "e4m3", "dtype_b": "e4m3", "layout": "nt", "stages": 5, "tile_k": 32, "tile_m": 64, "tile_n": 256}
#include "cutlass/cutlass.h"
#include "cutlass/gemm/collective/collective_builder.hpp"
#include "cutlass/gemm/device/gemm_universal_adapter.h"
#include "cutlass/gemm/kernel/gemm_universal.hpp"
#include "cutlass/epilogue/collective/collective_builder.hpp"

using ElemA = cutlass::float_e4m3_t;
using ElemB = cutlass::float_e4m3_t;
using ElemCD = cutlass::float_e4m3_t;
using Acc  = float;
using TileShape    = cute::Shape<cute::_64, cute::_256, cute::_32>;
using ClusterShape = cute::Shape<cute::_1, cute::_1, cute::_1>;

using CollectiveEpilogue = typename cutlass::epilogue::collective::CollectiveBuilder<
    cutlass::arch::Sm100, cutlass::arch::OpClassTensorOp,
    TileShape, ClusterShape,
    cutlass::epilogue::collective::EpilogueTileAuto,
    Acc, Acc,
    ElemCD, cutlass::layout::RowMajor, 128 / cutlass::sizeof_bits<ElemCD>::value,
    ElemCD, cutlass::layout::RowMajor, 128 / cutlass::sizeof_bits<ElemCD>::value,
    cutlass::epilogue::collective::EpilogueScheduleAuto
  >::CollectiveOp;

using CollectiveMainloop = typename cutlass::gemm::collective::CollectiveBuilder<
    cutlass::arch::Sm100, cutlass::arch::OpClassTensorOp,
    ElemA, cutlass::layout::RowMajor, 128 / cutlass::sizeof_bits<ElemA>::value,
    ElemB, cutlass::layout::ColumnMajor, 128 / cutlass::sizeof_bits<ElemB>::value,
    Acc,
    TileShape, ClusterShape,
    cutlass::gemm::collective::StageCount<5>,
    cutlass::gemm::collective::KernelScheduleAuto
  >::CollectiveOp;

using GemmKernel = cutlass::gemm::kernel::GemmUniversal<
    cute::Shape<int,int,int,int>,
    CollectiveMainloop,
    CollectiveEpilogue
>;
using Gemm = cutlass::gemm::device::GemmUniversalAdapter<GemmKernel>;

// Force the device kernel symbol into the cubin without needing a host main.
auto* _anchor = &cutlass::device_kernel<GemmKernel>;


// ===== COMPILED SASS (sm_100a) =====

	.target	sm_100a

	.elftype	@"ET_EXEC"


//--------------------- .note.nv.tkinfo           --------------------------
	.section	.note.nv.tkinfo,"",@"SHT_NOTE"
	.sectionflags	@"SHF_NOTE_NV_TKINFO"
	.tkinfo
        /*0018*/ 	.word	0x00000002
        /*0030*/ 	.string	""
        /*0030*/ 	.string	"ptxas"
        /*0030*/ 	.string	"Cuda compilation tools, release 13.0, V13.0.88"
        /*0030*/ 	.string	"Build cuda_13.0.r13.0/compiler.36424714_0"
        /*0030*/ 	.string	"-arch sm_100a -m 64 "



//--------------------- .note.nv.cuinfo           --------------------------
	.section	.note.nv.cuinfo,"",@"SHT_NOTE"
	.sectionflags	@"SHF_NOTE_NV_CUINFO"
        /*0018*/ 	.short	0x0002
        /*001a*/ 	.short	0x0064
        /*001c*/ 	.short	0x0082
	.zero		2


//--------------------- .nv.info                  --------------------------
	.section	.nv.info,"",@"SHT_CUDA_INFO"
	.align	4


	//----- nvinfo : EIATTR_REGCOUNT
	.align		4
        /*0000*/ 	.byte	0x04, 0x2f
        /*0002*/ 	.short	(.L_20 - .L_19)
	.align		4
.L_19:
        /*0004*/ 	.word	index@(_ZN7cutlass13device_kernelINS_4gemm6kernel13GemmUniversalIN4cute5tupleIJiiiiEEENS1_10collective13CollectiveMmaINS1_35MainloopSm100TmaUmmaWarpSpecializedILi5ELi2ELi4ENS5_IJNS4_1CILi1EEESB_SB_EEEEENS5_IJNSA_ILi64EEENSA_ILi256EEENSA_ILi32EEEEEENS_12float_e4m3_tENS5_IJlSB_lEEESI_SJ_NS4_8TiledMMAINS4_8MMA_AtomIJNS4_10MMA_TraitsINS4_19SM100_MMA_F8F6F4_SSEJSI_SI_fSE_SF_NS4_17integral_constantINS4_4UMMA5MajorELSQ_0EEESR_NSO_INSP_7ScaleInELSS_0EEEST_EEEEEENS4_6LayoutISC_NS5_IJNSA_ILi0EEESX_SX_EEEEENS5_IJNS4_10UnderscoreES10_S10_EEEEENS4_13SM90_TMA_LOADENS4_14ComposedLayoutINS4_7SwizzleILi1ELi4ELi3EEENS4_18smem_ptr_flag_bitsILi8EEENSW_INS5_IJNSA_ILi8EEESG_EEENS5_IJSG_SB_EEEEEEEvNS4_8identityES13_S1D_vS1E_EENS_8epilogue10collective18CollectiveEpilogueINS1G_23Sm100TmaWarpSpecializedILi4ELi2ELi32ELb0ELb0EEEJSH_NS5_IJNSW_ISE_SB_EES1L_EEESI_SJ_SI_SJ_NS1G_6fusion15FusionCallbacksIS1K_NS1N_17LinearCombinationISI_fSI_fLNS_15FloatRoundStyleE2EEESH_S1M_JEEENS4_5SM1004TMEM4LOAD26SM100_TMEM_LOAD_16dp32b32xES13_NS14_INS15_ILi2ELi4ELi3EEES18_NSW_INS5_IJS19_SE_EEENS5_IJSE_SB_EEEEEEENS4_39AutoVectorizingCopyWithAssumedAlignmentILi128EEENS4_14SM90_TMA_STOREES21_S23_S23_EEEvvEEEEvNT_6ParamsE)
        /*0008*/ 	.word	0x00000079


	//----- nvinfo : EIATTR_FRAME_SIZE
	.align		4
.L_20:
        /*000c*/ 	.byte	0x04, 0x11
        /*000e*/ 	.short	(.L_22 - .L_21)
	.align		4
.L_21:
        /*0010*/ 	.word	index@($__internal_2_$__cuda_sm10x_tcgen05_guardrail_trap_unallocated_columns_being_dealloced)
        /*0014*/ 	.word	0x00000000


	//----- nvinfo : EIATTR_FRAME_SIZE
	.align		4
.L_22:
        /*0018*/ 	.byte	0x04, 0x11
        /*001a*/ 	.short	(.L_24 - .L_23)
	.align		4
.L_23:
        /*001c*/ 	.word	index@($__internal_1_$__cuda_sm10x_tcgen05_guardrail_trap_phase_invalid_during_alloc)
        /*0020*/ 	.word	0x00000000


	//----- nvinfo : EIATTR_FRAME_SIZE
	.align		4
.L_24:
        /*0024*/ 	.byte	0x04, 0x11
        /*0026*/ 	.short	(.L_26 - .L_25)
	.align		4
.L_25:
        /*0028*/ 	.word	index@($__internal_0_$__cuda_sm10x_tcgen05_guardrail_trap_col_being_dealloced_not_returned_by_alloc)
        /*002c*/ 	.word	0x00000000


	//----- nvinfo : EIATTR_FRAME_SIZE
	.align		4
.L_26:
        /*0030*/ 	.byte	0x04, 0x11
        /*0032*/ 	.short	(.L_28 - .L_27)
	.align		4
.L_27:
        /*0034*/ 	.word	index@(_ZN7cutlass13device_kernelINS_4gemm6kernel13GemmUniversalIN4cute5tupleIJiiiiEEENS1_10collective13CollectiveMmaINS1_35MainloopSm100TmaUmmaWarpSpecializedILi5ELi2ELi4ENS5_IJNS4_1CILi1EEESB_SB_EEEEENS5_IJNSA_ILi64EEENSA_ILi256EEENSA_ILi32EEEEEENS_12float_e4m3_tENS5_IJlSB_lEEESI_SJ_NS4_8TiledMMAINS4_8MMA_AtomIJNS4_10MMA_TraitsINS4_19SM100_MMA_F8F6F4_SSEJSI_SI_fSE_SF_NS4_17integral_constantINS4_4UMMA5MajorELSQ_0EEESR_NSO_INSP_7ScaleInELSS_0EEEST_EEEEEENS4_6LayoutISC_NS5_IJNSA_ILi0EEESX_SX_EEEEENS5_IJNS4_10UnderscoreES10_S10_EEEEENS4_13SM90_TMA_LOADENS4_14ComposedLayoutINS4_7SwizzleILi1ELi4ELi3EEENS4_18smem_ptr_flag_bitsILi8EEENSW_INS5_IJNSA_ILi8EEESG_EEENS5_IJSG_SB_EEEEEEEvNS4_8identityES13_S1D_vS1E_EENS_8epilogue10collective18CollectiveEpilogueINS1G_23Sm100TmaWarpSpecializedILi4ELi2ELi32ELb0ELb0EEEJSH_NS5_IJNSW_ISE_SB_EES1L_EEESI_SJ_SI_SJ_NS1G_6fusion15FusionCallbacksIS1K_NS1N_17LinearCombinationISI_fSI_fLNS_15FloatRoundStyleE2EEESH_S1M_JEEENS4_5SM1004TMEM4LOAD26SM100_TMEM_LOAD_16dp32b32xES13_NS14_INS15_ILi2ELi4ELi3EEES18_NSW_INS5_IJS19_SE_EEENS5_IJSE_SB_EEEEEEENS4_39AutoVectorizingCopyWithAssumedAlignmentILi128EEENS4_14SM90_TMA_STOREES21_S23_S23_EEEvvEEEEvNT_6ParamsE)
        /*0038*/ 	.word	0x00000000


	//----- nvinfo : EIATTR_MIN_STACK_SIZE
	.align		4
.L_28:
        /*003c*/ 	.byte	0x04, 0x12
        /*003e*/ 	.short	(.L_30 - .L_29)
	.align		4
.L_29:
        /*0040*/ 	.word	index@(_ZN7cutlass13device_kernelINS_4gemm6kernel13GemmUniversalIN4cute5tupleIJiiiiEEENS1_10collective13CollectiveMmaINS1_35MainloopSm100TmaUmmaWarpSpecializedILi5ELi2ELi4ENS5_IJNS4_1CILi1EEESB_SB_EEEEENS5_IJNSA_ILi64EEENSA_ILi256EEENSA_ILi32EEEEEENS_12float_e4m3_tENS5_IJlSB_lEEESI_SJ_NS4_8TiledMMAINS4_8MMA_AtomIJNS4_10MMA_TraitsINS4_19SM100_MMA_F8F6F4_SSEJSI_SI_fSE_SF_NS4_17integral_constantINS4_4UMMA5MajorELSQ_0EEESR_NSO_INSP_7ScaleInELSS_0EEEST_EEEEEENS4_6LayoutISC_NS5_IJNSA_ILi0EEESX_SX_EEEEENS5_IJNS4_10UnderscoreES10_S10_EEEEENS4_13SM90_TMA_LOADENS4_14ComposedLayoutINS4_7SwizzleILi1ELi4ELi3EEENS4_18smem_ptr_flag_bitsILi8EEENSW_INS5_IJNSA_ILi8EEESG_EEENS5_IJSG_SB_EEEEEEEvNS4_8identityES13_S1D_vS1E_EENS_8epilogue10collective18CollectiveEpilogueINS1G_23Sm100TmaWarpSpecializedILi4ELi2ELi32ELb0ELb0EEEJSH_NS5_IJNSW_ISE_SB_EES1L_EEESI_SJ_SI_SJ_NS1G_6fusion15FusionCallbacksIS1K_NS1N_17LinearCombinationISI_fSI_fLNS_15FloatRoundStyleE2EEESH_S1M_JEEENS4_5SM1004TMEM4LOAD26SM100_TMEM_LOAD_16dp32b32xES13_NS14_INS15_ILi2ELi4ELi3EEES18_NSW_INS5_IJS19_SE_EEENS5_IJSE_SB_EEEEEEENS4_39AutoVectorizingCopyWithAssumedAlignmentILi128EEENS4_14SM90_TMA_STOREES21_S23_S23_EEEvvEEEEvNT_6ParamsE)
        /*0044*/ 	.word	0x00000000
.L_30:


//--------------------- .nv.compat                --------------------------
	.section	.nv.compat,"",@"SHT_CUDA_COMPAT_INFO"
	.align	4
        /*0000*/ 	.byte	0x02, 0x09, 0x01, 0x00, 0x02, 0x02, 0x02, 0x00, 0x02, 0x05, 0x05, 0x00, 0x03, 0x07, 0x01, 0x01
        /*0010*/ 	.byte	0x02, 0x03, 0x01, 0x00, 0x02, 0x06, 0x01, 0x00, 0x04, 0x0b, 0x08, 0x00, 0x09, 0x00, 0x00, 0x00
        /*0020*/ 	.byte	0x00, 0x00, 0x00, 0x00


//--------------------- .nv.info._ZN7cutlass13device_kernelINS_4gemm6kernel13GemmUniversalIN4cute5tupleIJiiiiEEENS1_10collective13CollectiveMmaINS1_35MainloopSm100TmaUmmaWarpSpecializedILi5ELi2ELi4ENS5_IJNS4_1CILi1EEESB_SB_EEEEENS5_IJNSA_ILi64EEENSA_ILi256EEENSA_ILi32EEEEEENS_12float_e4m3_tENS5_IJlSB_lEEESI_SJ_NS4_8TiledMMAINS4_8MMA_AtomIJNS4_10MMA_TraitsINS4_19SM100_MMA_F8F6F4_SSEJSI_SI_fSE_SF_NS4_17integral_constantINS4_4UMMA5MajorELSQ_0EEESR_NSO_INSP_7ScaleInELSS_0EEEST_EEEEEENS4_6LayoutISC_NS5_IJNSA_ILi0EEESX_SX_EEEEENS5_IJNS4_10UnderscoreES10_S10_EEEEENS4_13SM90_TMA_LOADENS4_14ComposedLayoutINS4_7SwizzleILi1ELi4ELi3EEENS4_18smem_ptr_flag_bitsILi8EEENSW_INS5_IJNSA_ILi8EEESG_EEENS5_IJSG_SB_EEEEEEEvNS4_8identityES13_S1D_vS1E_EENS_8epilogue10collective18CollectiveEpilogueINS1G_23Sm100TmaWarpSpecializedILi4ELi2ELi32ELb0ELb0EEEJSH_NS5_IJNSW_ISE_SB_EES1L_EEESI_SJ_SI_SJ_NS1G_6fusion15FusionCallbacksIS1K_NS1N_17LinearCombinationISI_fSI_fLNS_15FloatRoundStyleE2EEESH_S1M_JEEENS4_5SM1004TMEM4LOAD26SM100_TMEM_LOAD_16dp32b32xES13_NS14_INS15_ILi2ELi4ELi3EEES18_NSW_INS5_IJS19_SE_EEENS5_IJSE_SB_EEEEEEENS4_39AutoVectorizingCopyWithAssumedAlignmentILi128EEENS4_14SM90_TMA_STOREES21_S23_S23_EEEvvEEEEvNT_6ParamsE --------------------------
	.section	.nv.info._ZN7cutlass13device_kernelINS_4gemm6kernel13GemmUniversalIN4cute5tupleIJiiiiEEENS1_10collective13CollectiveMmaINS1_35MainloopSm100TmaUmmaWarpSpecializedILi5ELi2ELi4ENS5_IJNS4_1CILi1EEESB_SB_EEEEENS5_IJNSA_ILi64EEENSA_ILi256EEENSA_ILi32EEEEEENS_12float_e4m3_tENS5_IJlSB_lEEESI_SJ_NS4_8TiledMMAINS4_8MMA_AtomIJNS4_10MMA_TraitsINS4_19SM100_MMA_F8F6F4_SSEJSI_SI_fSE_SF_NS4_17integral_constantINS4_4UMMA5MajorELSQ_0EEESR_NSO_INSP_7ScaleInELSS_0EEEST_EEEEEENS4_6LayoutISC_NS5_IJNSA_ILi0EEESX_SX_EEEEENS5_IJNS4_10UnderscoreES10_S10_EEEEENS4_13SM90_TMA_LOADENS4_14ComposedLayoutINS4_7SwizzleILi1ELi4ELi3EEENS4_18smem_ptr_flag_bitsILi8EEENSW_INS5_IJNSA_ILi8EEESG_EEENS5_IJSG_SB_EEEEEEEvNS4_8identityES13_S1D_vS1E_EENS_8epilogue10collective18CollectiveEpilogueINS1G_23Sm100TmaWarpSpecializedILi4ELi2ELi32ELb0ELb0EEEJSH_NS5_IJNSW_ISE_SB_EES1L_EEESI_SJ_SI_SJ_NS1G_6fusion15FusionCallbacksIS1K_NS1N_17LinearCombinationISI_fSI_fLNS_15FloatRoundStyleE2EEESH_S1M_JEEENS4_5SM1004TMEM4LOAD26SM100_TMEM_LOAD_16dp32b32xES13_NS14_INS15_ILi2ELi4ELi3EEES18_NSW_INS5_IJS19_SE_EEENS5_IJSE_SB_EEEEEEENS4_39AutoVectorizingCopyWithAssumedAlignmentILi128EEENS4_14SM90_TMA_STOREES21_S23_S23_EEEvvEEEEvNT_6ParamsE,"",@"SHT_CUDA_INFO"
	.sectionflags	@""
	.align	4


	//----- nvinfo : EIATTR_CUDA_API_VERSION
	.align		4
        /*0000*/ 	.byte	0x04, 0x37
        /*0002*/ 	.short	(.L_32 - .L_31)
.L_31:
        /*0004*/ 	.word	0x00000082


	//----- nvinfo : EIATTR_KPARAM_INFO
	.align		4
.L_32:
        /*0008*/ 	.byte	0x04, 0x17
        /*000a*/ 	.short	(.L_34 - .L_33)
.L_33:
        /*000c*/ 	.word	0x00000000
        /*0010*/ 	.short	0x0000
        /*0012*/ 	.short	0x0000
        /*0014*/ 	.byte	0x00, 0xf0, 0x01, 0x20


	//----- nvinfo : EIATTR_AT_ENTRY_FRAGMENTS
	.align		4
.L_34:
        /*0018*/ 	.byte	0x04, 0x4f
        /*001a*/ 	.short	(.L_36 - .L_35)


	//   ....[0]....
.L_35:
        /*001c*/ 	.word	0x00000006


	//----- nvinfo : EIATTR_RESERVED_SMEM_USED
	.align		4
.L_36:
        /*0020*/ 	.byte	0x01, 0x41
	.zero		2


	//----- nvinfo : EIATTR_SPARSE_MMA_MASK
	.align		4
        /*0024*/ 	.byte	0x03, 0x50
        /*0026*/ 	.short	0x0000


	//----- nvinfo : EIATTR_TCGEN05_1CTA_USED
	.align		4
        /*0028*/ 	.byte	0x01, 0x51
	.zero		2


	//----- nvinfo : EIATTR_MAXREG_COUNT
	.align		4
        /*002c*/ 	.byte	0x03, 0x1b
        /*002e*/ 	.short	0x00ff


	//----- nvinfo : EIATTR_NUM_BARRIERS
	.align		4
        /*0030*/ 	.byte	0x02, 0x4c
        /*0032*/ 	.byte	0x07
	.zero		1


	//----- nvinfo : EIATTR_EXTERNS
	.align		4
        /*0034*/ 	.byte	0x04, 0x0f
        /*0036*/ 	.short	(.L_38 - .L_37)


	//   ....[0]....
	.align		4
.L_37:
        /*0038*/ 	.word	index@(__assertfail)


	//----- nvinfo : EIATTR_MERCURY_ISA_VERSION
	.align		4
.L_38:
        /*003c*/ 	.byte	0x03, 0x5f
        /*003e*/ 	.short	0x0101


	//----- nvinfo : EIATTR_INT_WARP_WIDE_INSTR_OFFSETS
	.align		4
        /*0040*/ 	.byte	0x04, 0x31
        /*0042*/ 	.short	(.L_40 - .L_39)


	//   ....[0]....
.L_39:
        /*0044*/ 	.word	0x00001e00


	//   ....[1]....
        /*0048*/ 	.word	0x000037e0


	//   ....[2]....
        /*004c*/ 	.word	0x00003810


	//   ....[3]....
        /*0050*/ 	.word	0x00003860


	//   ....[4]....
        /*0054*/ 	.word	0x00004180


	//   ....[5]....
        /*0058*/ 	.word	0x000041e0


	//   ....[6]....
        /*005c*/ 	.word	0x000042c0


	//   ....[7]....
        /*0060*/ 	.word	0x00004330


	//   ....[8]....
        /*0064*/ 	.word	0x00004440


	//   ....[9]....
        /*0068*/ 	.word	0x000044d0


	//   ....[10]....
        /*006c*/ 	.word	0x000046a0


	//   ....[11]....
        /*0070*/ 	.word	0x00004800


	//----- nvinfo : EIATTR_COOP_GROUP_MASK_REGIDS
	.align		4
.L_40:
        /*0074*/ 	.byte	0x04, 0x29
        /*0076*/ 	.short	(.L_42 - .L_41)


	//   ....[0]....
.L_41:
        /*0078*/ 	.word	0xffffffff


	//   ....[1]....
        /*007c*/ 	.word	0xffffffff


	//   ....[2]....
        /*0080*/ 	.word	0xffffffff


	//   ....[3]....
        /*0084*/ 	.word	0xffffffff


	//   ....[4]....
        /*0088*/ 	.word	0xffffffff


	//   ....[5]....
        /*008c*/ 	.word	0xffffffff


	//   ....[6]....
        /*0090*/ 	.word	0xffffffff


	//   ....[7]....
        /*0094*/ 	.word	0xffffffff


	//   ....[8]....
        /*0098*/ 	.word	0xffffffff


	//   ....[9]....
        /*009c*/ 	.word	0xffffffff


	//   ....[10]....
        /*00a0*/ 	.word	0xffffffff


	//   ....[11]....
        /*00a4*/ 	.word	0xffffffff


	//   ....[12]....
        /*00a8*/ 	.word	0xffffffff


	//----- nvinfo : EIATTR_COOP_GROUP_INSTR_OFFSETS
	.align		4
.L_42:
        /*00ac*/ 	.byte	0x04, 0x28
        /*00ae*/ 	.short	(.L_44 - .L_43)


	//   ....[0]....
.L_43:
        /*00b0*/ 	.word	0x00000090


	//   ....[1]....
        /*00b4*/ 	.word	0x000004d0


	//   ....[2]....
        /*00b8*/ 	.word	0x00000660


	//   ....[3]....
        /*00bc*/ 	.word	0x00000800


	//   ....[4]....
        /*00c0*/ 	.word	0x00000900


	//   ....[5]....
        /*00c4*/ 	.word	0x00000a70


	//   ....[6]....
        /*00c8*/ 	.word	0x00000c10


	//   ....[7]....
        /*00cc*/ 	.word	0x00001ce0


	//   ....[8]....
        /*00d0*/ 	.word	0x00002b50


	//   ....[9]....
        /*00d4*/ 	.word	0x00002d60


	//   ....[10]....
        /*00d8*/ 	.word	0x00002d90


	//   ....[11]....
        /*00dc*/ 	.word	0x000036d0


	//   ....[12]....
        /*00e0*/ 	.word	0x00003900


	//----- nvinfo : EIATTR_VRC_CTA_INIT_COUNT
	.align		4
.L_44:
        /*00e4*/ 	.byte	0x02, 0x4a
        /*00e6*/ 	.byte	0x80
	.zero		1


	//----- nvinfo : EIATTR_SYSCALL_OFFSETS
	.align		4
        /*00e8*/ 	.byte	0x04, 0x46
        /*00ea*/ 	.short	(.L_46 - .L_45)


	//   ....[0]....
.L_45:
        /*00ec*/ 	.word	0x00005280


	//   ....[1]....
        /*00f0*/ 	.word	0x000053c0


	//   ....[2]....
        /*00f4*/ 	.word	0x00005bc0


	//   ....[3]....
        /*00f8*/ 	.word	0x00006960


	//   ....[4]....
        /*00fc*/ 	.word	0x000076c0


	//   ....[5]....
        /*0100*/ 	.word	0x00008450


	//----- nvinfo : EIATTR_MBARRIER_INSTR_OFFSETS
	.align		4
.L_46:
        /*0104*/ 	.byte	0x04, 0x39
        /*0106*/ 	.short	(.L_48 - .L_47)


	//   ....[0]....
.L_47:
        /*0108*/ 	.word	0x000005b0
        /*010c*/ 	.word	0x000000ff
        /*0110*/ 	.word	0x00000000
        /*0114*/ 	.short	0x0100
        /*0116*/ 	.byte	0x05
	.zero		1


	//   ....[1]....
        /*0118*/ 	.word	0x000005c0
        /*011c*/ 	.word	0x000000ff
        /*0120*/ 	.word	0x00000028
        /*0124*/ 	.short	0x0100
        /*0126*/ 	.byte	0x05
	.zero		1


	//   ....[2]....
        /*0128*/ 	.word	0x000005d0
        /*012c*/ 	.word	0x000000ff
        /*0130*/ 	.word	0x00000008
        /*0134*/ 	.short	0x0100
        /*0136*/ 	.byte	0x05
	.zero		1


	//   ....[3]....
        /*0138*/ 	.word	0x000005e0
        /*013c*/ 	.word	0x000000ff
        /*0140*/ 	.word	0x00000030
        /*0144*/ 	.short	0x0100
        /*0146*/ 	.byte	0x05
	.zero		1


	//   ....[4]....
        /*0148*/ 	.word	0x000005f0
        /*014c*/ 	.word	0x000000ff
        /*0150*/ 	.word	0x00000010
        /*0154*/ 	.short	0x0100
        /*0156*/ 	.byte	0x05
	.zero		1


	//   ....[5]....
        /*0158*/ 	.word	0x00000600
        /*015c*/ 	.word	0x000000ff
        /*0160*/ 	.word	0x00000038
        /*0164*/ 	.short	0x0100
        /*0166*/ 	.byte	0x05
	.zero		1


	//   ....[6]....
        /*0168*/ 	.word	0x00000610
        /*016c*/ 	.word	0x000000ff
        /*0170*/ 	.word	0x00000018
        /*0174*/ 	.short	0x0100
        /*0176*/ 	.byte	0x05
	.zero		1


	//   ....[7]....
        /*0178*/ 	.word	0x00000620
        /*017c*/ 	.word	0x000000ff
        /*0180*/ 	.word	0x00000040
        /*0184*/ 	.short	0x0100
        /*0186*/ 	.byte	0x05
	.zero		1


	//   ....[8]....
        /*0188*/ 	.word	0x00000630
        /*018c*/ 	.word	0x000000ff
        /*0190*/ 	.word	0x00000020
        /*0194*/ 	.short	0x0100
        /*0196*/ 	.byte	0x05
	.zero		1


	//   ....[9]....
        /*0198*/ 	.word	0x00000640
        /*019c*/ 	.word	0x000000ff
        /*01a0*/ 	.word	0x00000048
        /*01a4*/ 	.short	0x0100
        /*01a6*/ 	.byte	0x05
	.zero		1


	//   ....[10]....
        /*01a8*/ 	.word	0x00000770
        /*01ac*/ 	.word	0x000000ff
        /*01b0*/ 	.word	0x00000050
        /*01b4*/ 	.short	0x0100
        /*01b6*/ 	.byte	0x07
	.zero		1


	//   ....[11]....
        /*01b8*/ 	.word	0x00000780
        /*01bc*/ 	.word	0x000000ff
        /*01c0*/ 	.word	0x00000070
        /*01c4*/ 	.short	0x0100
        /*01c6*/ 	.byte	0x07
	.zero		1


	//   ....[12]....
        /*01c8*/ 	.word	0x00000790
        /*01cc*/ 	.word	0x000000ff
        /*01d0*/ 	.word	0x00000058
        /*01d4*/ 	.short	0x0100
        /*01d6*/ 	.byte	0x07
	.zero		1


	//   ....[13]....
        /*01d8*/ 	.word	0x000007a0
        /*01dc*/ 	.word	0x000000ff
        /*01e0*/ 	.word	0x00000078
        /*01e4*/ 	.short	0x0100
        /*01e6*/ 	.byte	0x07
	.zero		1


	//   ....[14]....
        /*01e8*/ 	.word	0x000007b0
        /*01ec*/ 	.word	0x000000ff
        /*01f0*/ 	.word	0x00000060
        /*01f4*/ 	.short	0x0100
        /*01f6*/ 	.byte	0x07
	.zero		1


	//   ....[15]....
        /*01f8*/ 	.word	0x000007c0
        /*01fc*/ 	.word	0x000000ff
        /*0200*/ 	.word	0x00000080
        /*0204*/ 	.short	0x0100
        /*0206*/ 	.byte	0x07
	.zero		1


	//   ....[16]....
        /*0208*/ 	.word	0x000007d0
        /*020c*/ 	.word	0x000000ff
        /*0210*/ 	.word	0x00000068
        /*0214*/ 	.short	0x0100
        /*0216*/ 	.byte	0x07
	.zero		1


	//   ....[17]....
        /*0218*/ 	.word	0x000007e0
        /*021c*/ 	.word	0x000000ff
        /*0220*/ 	.word	0x00000088
        /*0224*/ 	.short	0x0100
        /*0226*/ 	.byte	0x07
	.zero		1


	//   ....[18]....
        /*0228*/ 	.word	0x000008d0
        /*022c*/ 	.word	0x000000ff
        /*0230*/ 	.word	0x00000090
        /*0234*/ 	.short	0x0100
        /*0236*/ 	.byte	0x05
	.zero		1


	//   ....[19]....
        /*0238*/ 	.word	0x000008e0
        /*023c*/ 	.word	0x000000ff
        /*0240*/ 	.word	0x00000098
        /*0244*/ 	.short	0x0100
        /*0246*/ 	.byte	0x05
	.zero		1


	//   ....[20]....
        /*0248*/ 	.word	0x00000a20
        /*024c*/ 	.word	0x000000ff
        /*0250*/ 	.word	0x000000a0
        /*0254*/ 	.short	0x0100
        /*0256*/ 	.byte	0x05
	.zero		1


	//   ....[21]....
        /*0258*/ 	.word	0x00000a30
        /*025c*/ 	.word	0x000000ff
        /*0260*/ 	.word	0x000000b0
        /*0264*/ 	.short	0x0100
        /*0266*/ 	.byte	0x05
	.zero		1


	//   ....[22]....
        /*0268*/ 	.word	0x00000a40
        /*026c*/ 	.word	0x000000ff
        /*0270*/ 	.word	0x000000a8
        /*0274*/ 	.short	0x0100
        /*0276*/ 	.byte	0x05
	.zero		1


	//   ....[23]....
        /*0278*/ 	.word	0x00000a50
        /*027c*/ 	.word	0x000000ff
        /*0280*/ 	.word	0x000000b8
        /*0284*/ 	.short	0x0100
        /*0286*/ 	.byte	0x05
	.zero		1


	//   ....[24]....
        /*0288*/ 	.word	0x00000b80
        /*028c*/ 	.word	0x000000ff
        /*0290*/ 	.word	0x000000c0
        /*0294*/ 	.short	0x0100
        /*0296*/ 	.byte	0x07
	.zero		1


	//   ....[25]....
        /*0298*/ 	.word	0x00000b90
        /*029c*/ 	.word	0x000000ff
        /*02a0*/ 	.word	0x000000e0
        /*02a4*/ 	.short	0x0100
        /*02a6*/ 	.byte	0x07
	.zero		1


	//   ....[26]....
        /*02a8*/ 	.word	0x00000ba0
        /*02ac*/ 	.word	0x000000ff
        /*02b0*/ 	.word	0x000000c8
        /*02b4*/ 	.short	0x0100
        /*02b6*/ 	.byte	0x07
	.zero		1


	//   ....[27]....
        /*02b8*/ 	.word	0x00000bb0
        /*02bc*/ 	.word	0x000000ff
        /*02c0*/ 	.word	0x000000e8
        /*02c4*/ 	.short	0x0100
        /*02c6*/ 	.byte	0x07
	.zero		1


	//   ....[28]....
        /*02c8*/ 	.word	0x00000bc0
        /*02cc*/ 	.word	0x000000ff
        /*02d0*/ 	.word	0x000000d0
        /*02d4*/ 	.short	0x0100
        /*02d6*/ 	.byte	0x07
	.zero		1


	//   ....[29]....
        /*02d8*/ 	.word	0x00000bd0
        /*02dc*/ 	.word	0x000000ff
        /*02e0*/ 	.word	0x000000f0
        /*02e4*/ 	.short	0x0100
        /*02e6*/ 	.byte	0x07
	.zero		1


	//   ....[30]....
        /*02e8*/ 	.word	0x00000be0
        /*02ec*/ 	.word	0x000000ff
        /*02f0*/ 	.word	0x000000d8
        /*02f4*/ 	.short	0x0100
        /*02f6*/ 	.byte	0x07
	.zero		1


	//   ....[31]....
        /*02f8*/ 	.word	0x00000bf0
        /*02fc*/ 	.word	0x000000ff
        /*0300*/ 	.word	0x000000f8
        /*0304*/ 	.short	0x0100
        /*0306*/ 	.byte	0x07
	.zero		1


	//   ....[32]....
        /*0308*/ 	.word	0x00000ce0
        /*030c*/ 	.word	0x000000ff
        /*0310*/ 	.word	0x00000100
        /*0314*/ 	.short	0x0100
        /*0316*/ 	.byte	0x05
	.zero		1


	//   ....[33]....
        /*0318*/ 	.word	0x00000cf0
        /*031c*/ 	.word	0x000000ff
        /*0320*/ 	.word	0x00000110
        /*0324*/ 	.short	0x0100
        /*0326*/ 	.byte	0x05
	.zero		1


	//   ....[34]....
        /*0328*/ 	.word	0x00000d00
        /*032c*/ 	.word	0x000000ff
        /*0330*/ 	.word	0x00000108
        /*0334*/ 	.short	0x0100
        /*0336*/ 	.byte	0x05
	.zero		1


	//   ....[35]....
        /*0338*/ 	.word	0x00000d10
        /*033c*/ 	.word	0x000000ff
        /*0340*/ 	.word	0x00000118
        /*0344*/ 	.short	0x0100
        /*0346*/ 	.byte	0x05
	.zero		1


	//   ....[36]....
        /*0348*/ 	.word	0x000015e0
        /*034c*/ 	.word	0x00000002
        /*0350*/ 	.word	0x00000110
        /*0354*/ 	.short	0x010a
        /*0356*/ 	.byte	0xff
	.zero		1


	//   ....[37]....
        /*0358*/ 	.word	0x00001610
        /*035c*/ 	.word	0x00000002
        /*0360*/ 	.word	0x00000100
        /*0364*/ 	.short	0x0101
        /*0366*/ 	.byte	0xff
	.zero		1


	//   ....[38]....
        /*0368*/ 	.word	0x000016e0
        /*036c*/ 	.word	0x000000ff
        /*0370*/ 	.word	0x00000028
        /*0374*/ 	.short	0x010a
        /*0376*/ 	.byte	0x08
	.zero		1


	//   ....[39]....
        /*0378*/ 	.word	0x00001780
        /*037c*/ 	.word	0x000000ff
        /*0380*/ 	.word	0x00000028
        /*0384*/ 	.short	0x010a
        /*0386*/ 	.byte	0x21
	.zero		1


	//   ....[40]....
        /*0388*/ 	.word	0x000018d0
        /*038c*/ 	.word	0x000000ff
        /*0390*/ 	.word	0x00000028
        /*0394*/ 	.short	0x010a
        /*0396*/ 	.byte	0x08
	.zero		1


	//   ....[41]....
        /*0398*/ 	.word	0x000019e0
        /*039c*/ 	.word	0x000000ff
        /*03a0*/ 	.word	0x00000098
        /*03a4*/ 	.short	0x0101
        /*03a6*/ 	.byte	0x04
	.zero		1


	//   ....[42]....
        /*03a8*/ 	.word	0x00001a00
        /*03ac*/ 	.word	0x000000ff
        /*03b0*/ 	.word	0x00000028
        /*03b4*/ 	.short	0x010a
        /*03b6*/ 	.byte	0x08
	.zero		1


	//   ....[43]....
        /*03b8*/ 	.word	0x00001a80
        /*03bc*/ 	.word	0x000000ff
        /*03c0*/ 	.word	0x00000028
        /*03c4*/ 	.short	0x010a
        /*03c6*/ 	.byte	0x11
	.zero		1


	//   ....[44]....
        /*03c8*/ 	.word	0x00001bd0
        /*03cc*/ 	.word	0x000000ff
        /*03d0*/ 	.word	0x00000028
        /*03d4*/ 	.short	0x010a
        /*03d6*/ 	.byte	0x08
	.zero		1


	//   ....[45]....
        /*03d8*/ 	.word	0x00001d10
        /*03dc*/ 	.word	0x00000002
        /*03e0*/ 	.word	0x000000a0
        /*03e4*/ 	.short	0x010a
        /*03e6*/ 	.byte	0xff
	.zero		1


	//   ....[46]....
        /*03e8*/ 	.word	0x00001dd0
        /*03ec*/ 	.word	0x00000002
        /*03f0*/ 	.word	0x00000000
        /*03f4*/ 	.short	0x0101
        /*03f6*/ 	.byte	0xff
	.zero		1


	//   ....[47]....
        /*03f8*/ 	.word	0x00002330
        /*03fc*/ 	.word	0x000000ff
        /*0400*/ 	.word	0x00000000
        /*0404*/ 	.short	0x010a
        /*0406*/ 	.byte	0x05
	.zero		1


	//   ....[48]....
        /*0408*/ 	.word	0x000023c0
        /*040c*/ 	.word	0x000000ff
        /*0410*/ 	.word	0x00000000
        /*0414*/ 	.short	0x010a
        /*0416*/ 	.byte	0x05
	.zero		1


	//   ....[49]....
        /*0418*/ 	.word	0x00002450
        /*041c*/ 	.word	0x000000ff
        /*0420*/ 	.word	0x00000000
        /*0424*/ 	.short	0x010a
        /*0426*/ 	.byte	0x05
	.zero		1


	//   ....[50]....
        /*0428*/ 	.word	0x000024e0
        /*042c*/ 	.word	0x000000ff
        /*0430*/ 	.word	0x00000000
        /*0434*/ 	.short	0x010a
        /*0436*/ 	.byte	0x05
	.zero		1


	//   ....[51]....
        /*0438*/ 	.word	0x00002580
        /*043c*/ 	.word	0x00000000
        /*0440*/ 	.word	0x00000000
        /*0444*/ 	.short	0x010a
        /*0446*/ 	.byte	0xff
	.zero		1


	//   ....[52]....
        /*0448*/ 	.word	0x000026a0
        /*044c*/ 	.word	0x00000000
        /*0450*/ 	.word	0x00000100
        /*0454*/ 	.short	0x010a
        /*0456*/ 	.byte	0xff
	.zero		1


	//   ....[53]....
        /*0458*/ 	.word	0x00002710
        /*045c*/ 	.word	0x00000000
        /*0460*/ 	.word	0x00000000
        /*0464*/ 	.short	0x0101
        /*0466*/ 	.byte	0xff
	.zero		1


	//   ....[54]....
        /*0468*/ 	.word	0x00002730
        /*046c*/ 	.word	0x000000ff
        /*0470*/ 	.word	0x000000b0
        /*0474*/ 	.short	0x010a
        /*0476*/ 	.byte	0x05
	.zero		1


	//   ....[55]....
        /*0478*/ 	.word	0x00002850
        /*047c*/ 	.word	0x00000000
        /*0480*/ 	.word	0x000000a0
        /*0484*/ 	.short	0x010a
        /*0486*/ 	.byte	0xff
	.zero		1


	//   ....[56]....
        /*0488*/ 	.word	0x00002950
        /*048c*/ 	.word	0x00000000
        /*0490*/ 	.word	0x00000000
        /*0494*/ 	.short	0x0101
        /*0496*/ 	.byte	0xff
	.zero		1


	//   ....[57]....
        /*0498*/ 	.word	0x000029e0
        /*049c*/ 	.word	0x000000ff
        /*04a0*/ 	.word	0x000000b0
        /*04a4*/ 	.short	0x0106
        /*04a6*/ 	.byte	0x05
	.zero		1


	//   ....[58]....
        /*04a8*/ 	.word	0x00002a00
        /*04ac*/ 	.word	0x000000ff
        /*04b0*/ 	.word	0x000000b0
        /*04b4*/ 	.short	0x010a
        /*04b6*/ 	.byte	0x05
	.zero		1


	//   ....[59]....
        /*04b8*/ 	.word	0x00002a90
        /*04bc*/ 	.word	0x000000ff
        /*04c0*/ 	.word	0x000000b0
        /*04c4*/ 	.short	0x0106
        /*04c6*/ 	.byte	0x04
	.zero		1


	//   ....[60]....
        /*04c8*/ 	.word	0x00002ad0
        /*04cc*/ 	.word	0x00000000
        /*04d0*/ 	.word	0x000000b0
        /*04d4*/ 	.short	0x010a
        /*04d6*/ 	.byte	0xff
	.zero		1


	//   ....[61]....
        /*04d8*/ 	.word	0x00002fb0
        /*04dc*/ 	.word	0x00000000
        /*04e0*/ 	.word	0x000000a0
        /*04e4*/ 	.short	0x010a
        /*04e6*/ 	.byte	0xff
	.zero		1


	//   ....[62]....
        /*04e8*/ 	.word	0x000030b0
        /*04ec*/ 	.word	0x00000003
        /*04f0*/ 	.word	0x00000000
        /*04f4*/ 	.short	0x0101
        /*04f6*/ 	.byte	0xff
	.zero		1


	//   ....[63]....
        /*04f8*/ 	.word	0x000030c0
        /*04fc*/ 	.word	0x000000ff
        /*0500*/ 	.word	0x00000000
        /*0504*/ 	.short	0x010a
        /*0506*/ 	.byte	0x04
	.zero		1


	//   ....[64]....
        /*0508*/ 	.word	0x000030e0
        /*050c*/ 	.word	0x000000ff
        /*0510*/ 	.word	0x000000e0
        /*0514*/ 	.short	0x010a
        /*0516*/ 	.byte	0x09
	.zero		1


	//   ....[65]....
        /*0518*/ 	.word	0x00003220
        /*051c*/ 	.word	0x000000ff
        /*0520*/ 	.word	0x00000000
        /*0524*/ 	.short	0x010a
        /*0526*/ 	.byte	0x07
	.zero		1


	//   ....[66]....
        /*0528*/ 	.word	0x00003350
        /*052c*/ 	.word	0x000000ff
        /*0530*/ 	.word	0x00000000
        /*0534*/ 	.short	0x010a
        /*0536*/ 	.byte	0x04
	.zero		1


	//   ....[67]....
        /*0538*/ 	.word	0x00003500
        /*053c*/ 	.word	0x000000ff
        /*0540*/ 	.word	0x00000000
        /*0544*/ 	.short	0x010a
        /*0546*/ 	.byte	0x05
	.zero		1


	//   ....[68]....
        /*0548*/ 	.word	0x00003590
        /*054c*/ 	.word	0x000000ff
        /*0550*/ 	.word	0x00000000
        /*0554*/ 	.short	0x010a
        /*0556*/ 	.byte	0x05
	.zero		1


	//   ....[69]....
        /*0558*/ 	.word	0x00003620
        /*055c*/ 	.word	0x000000ff
        /*0560*/ 	.word	0x00000000
        /*0564*/ 	.short	0x010a
        /*0566*/ 	.byte	0x05
	.zero		1


	//   ....[70]....
        /*0568*/ 	.word	0x000036b0
        /*056c*/ 	.word	0x000000ff
        /*0570*/ 	.word	0x00000000
        /*0574*/ 	.short	0x010a
        /*0576*/ 	.byte	0x07
	.zero		1


	//   ....[71]....
        /*0578*/ 	.word	0x00003b30
        /*057c*/ 	.word	0x00000000
        /*0580*/ 	.word	0x000000a0
        /*0584*/ 	.short	0x010a
        /*0586*/ 	.byte	0xff
	.zero		1


	//   ....[72]....
        /*0588*/ 	.word	0x00003bf0
        /*058c*/ 	.word	0x00000000
        /*0590*/ 	.word	0x00000000
        /*0594*/ 	.short	0x0101
        /*0596*/ 	.byte	0xff
	.zero		1


	//   ....[73]....
        /*0598*/ 	.word	0x00003f10
        /*059c*/ 	.word	0x000000ff
        /*05a0*/ 	.word	0x00000098
        /*05a4*/ 	.short	0x010a
        /*05a6*/ 	.byte	0x07
	.zero		1


	//   ....[74]....
        /*05a8*/ 	.word	0x00004100
        /*05ac*/ 	.word	0x000000ff
        /*05b0*/ 	.word	0x00000070
        /*05b4*/ 	.short	0x010a
        /*05b6*/ 	.byte	0x07
	.zero		1


	//   ....[75]....
        /*05b8*/ 	.word	0x00004270
        /*05bc*/ 	.word	0x000000ff
        /*05c0*/ 	.word	0x00000050
        /*05c4*/ 	.short	0x010b
        /*05c6*/ 	.byte	0x07
	.zero		1


	//   ....[76]....
        /*05c8*/ 	.word	0x00004280
        /*05cc*/ 	.word	0x000000ff
        /*05d0*/ 	.word	0x00000000
        /*05d4*/ 	.short	0x0101
        /*05d6*/ 	.byte	0x08
	.zero		1


	//   ....[77]....
        /*05d8*/ 	.word	0x00004290
        /*05dc*/ 	.word	0x000000ff
        /*05e0*/ 	.word	0x00000078
        /*05e4*/ 	.short	0x010a
        /*05e6*/ 	.byte	0x07
	.zero		1


	//   ....[78]....
        /*05e8*/ 	.word	0x000043e0
        /*05ec*/ 	.word	0x000000ff
        /*05f0*/ 	.word	0x00000058
        /*05f4*/ 	.short	0x010b
        /*05f6*/ 	.byte	0x07
	.zero		1


	//   ....[79]....
        /*05f8*/ 	.word	0x000043f0
        /*05fc*/ 	.word	0x000000ff
        /*0600*/ 	.word	0x00000000
        /*0604*/ 	.short	0x0101
        /*0606*/ 	.byte	0x08
	.zero		1


	//   ....[80]....
        /*0608*/ 	.word	0x00004400
        /*060c*/ 	.word	0x000000ff
        /*0610*/ 	.word	0x00000080
        /*0614*/ 	.short	0x010a
        /*0616*/ 	.byte	0x07
	.zero		1


	//   ....[81]....
        /*0618*/ 	.word	0x00004580
        /*061c*/ 	.word	0x000000ff
        /*0620*/ 	.word	0x00000060
        /*0624*/ 	.short	0x010b
        /*0626*/ 	.byte	0x07
	.zero		1


	//   ....[82]....
        /*0628*/ 	.word	0x000045c0
        /*062c*/ 	.word	0x000000ff
        /*0630*/ 	.word	0x00000000
        /*0634*/ 	.short	0x0101
        /*0636*/ 	.byte	0x08
	.zero		1


	//   ....[83]....
        /*0638*/ 	.word	0x00004600
        /*063c*/ 	.word	0x000000ff
        /*0640*/ 	.word	0x00000088
        /*0644*/ 	.short	0x010a
        /*0646*/ 	.byte	0x07
	.zero		1


	//   ....[84]....
        /*0648*/ 	.word	0x00004840
        /*064c*/ 	.word	0x000000ff
        /*0650*/ 	.word	0x00000068
        /*0654*/ 	.short	0x010b
        /*0656*/ 	.byte	0x07
	.zero		1


	//   ....[85]....
        /*0658*/ 	.word	0x00004860
        /*065c*/ 	.word	0x000000ff
        /*0660*/ 	.word	0x00000000
        /*0664*/ 	.short	0x0101
        /*0666*/ 	.byte	0x0d
	.zero		1


	//   ....[86]....
        /*0668*/ 	.word	0x00004890
        /*066c*/ 	.word	0x000000ff
        /*0670*/ 	.word	0x00000070
        /*0674*/ 	.short	0x010a
        /*0676*/ 	.byte	0x07
	.zero		1


	//   ....[87]....
        /*0678*/ 	.word	0x000048b0
        /*067c*/ 	.word	0x000000ff
        /*0680*/ 	.word	0x00000078
        /*0684*/ 	.short	0x010a
        /*0686*/ 	.byte	0x07
	.zero		1


	//   ....[88]....
        /*0688*/ 	.word	0x000048d0
        /*068c*/ 	.word	0x000000ff
        /*0690*/ 	.word	0x00000080
        /*0694*/ 	.short	0x010a
        /*0696*/ 	.byte	0x07
	.zero		1


	//   ....[89]....
        /*0698*/ 	.word	0x00004910
        /*069c*/ 	.word	0x00000000
        /*06a0*/ 	.word	0x00000088
        /*06a4*/ 	.short	0x010a
        /*06a6*/ 	.byte	0xff
	.zero		1


	//   ....[90]....
        /*06a8*/ 	.word	0x00004c50
        /*06ac*/ 	.word	0x00000000
        /*06b0*/ 	.word	0x000000a0
        /*06b4*/ 	.short	0x010a
        /*06b6*/ 	.byte	0xff
	.zero		1


	//   ....[91]....
        /*06b8*/ 	.word	0x00004d60
        /*06bc*/ 	.word	0x00000000
        /*06c0*/ 	.word	0x00000000
        /*06c4*/ 	.short	0x0101
        /*06c6*/ 	.byte	0xff
	.zero		1


	//   ....[92]....
        /*06c8*/ 	.word	0x00005780
        /*06cc*/ 	.word	0x00000002
        /*06d0*/ 	.word	0x00000050
        /*06d4*/ 	.short	0x010a
        /*06d6*/ 	.byte	0xff
	.zero		1


	//   ....[93]....
        /*06d8*/ 	.word	0x000057c0
        /*06dc*/ 	.word	0x00000071
        /*06e0*/ 	.word	0x000000c0
        /*06e4*/ 	.short	0x010a
        /*06e6*/ 	.byte	0xff
	.zero		1


	//   ....[94]....
        /*06e8*/ 	.word	0x00005900
        /*06ec*/ 	.word	0x00000002
        /*06f0*/ 	.word	0x00000050
        /*06f4*/ 	.short	0x010a
        /*06f6*/ 	.byte	0xff
	.zero		1


	//   ....[95]....
        /*06f8*/ 	.word	0x00005a20
        /*06fc*/ 	.word	0x00000000
        /*0700*/ 	.word	0x00000000
        /*0704*/ 	.short	0x0101
        /*0706*/ 	.byte	0xff
	.zero		1


	//   ....[96]....
        /*0708*/ 	.word	0x00005aa0
        /*070c*/ 	.word	0x00000071
        /*0710*/ 	.word	0x000000c0
        /*0714*/ 	.short	0x010a
        /*0716*/ 	.byte	0xff
	.zero		1


	//   ....[97]....
        /*0718*/ 	.word	0x000065f0
        /*071c*/ 	.word	0x00000000
        /*0720*/ 	.word	0x00000050
        /*0724*/ 	.short	0x010a
        /*0726*/ 	.byte	0xff
	.zero		1


	//   ....[98]....
        /*0728*/ 	.word	0x000066b0
        /*072c*/ 	.word	0x00000000
        /*0730*/ 	.word	0x00000050
        /*0734*/ 	.short	0x010a
        /*0736*/ 	.byte	0xff
	.zero		1


	//   ....[99]....
        /*0738*/ 	.word	0x000067e0
        /*073c*/ 	.word	0x00000000
        /*0740*/ 	.word	0x00000000
        /*0744*/ 	.short	0x0101
        /*0746*/ 	.byte	0xff
	.zero		1


	//   ....[100]....
        /*0748*/ 	.word	0x00007350
        /*074c*/ 	.word	0x00000000
        /*0750*/ 	.word	0x00000050
        /*0754*/ 	.short	0x010a
        /*0756*/ 	.byte	0xff
	.zero		1


	//   ....[101]....
        /*0758*/ 	.word	0x00007410
        /*075c*/ 	.word	0x00000000
        /*0760*/ 	.word	0x00000050
        /*0764*/ 	.short	0x010a
        /*0766*/ 	.byte	0xff
	.zero		1


	//   ....[102]....
        /*0768*/ 	.word	0x00007540
        /*076c*/ 	.word	0x00000000
        /*0770*/ 	.word	0x00000000
        /*0774*/ 	.short	0x0101
        /*0776*/ 	.byte	0xff
	.zero		1


	//   ....[103]....
        /*0778*/ 	.word	0x000080e0
        /*077c*/ 	.word	0x00000000
        /*0780*/ 	.word	0x00000050
        /*0784*/ 	.short	0x010a
        /*0786*/ 	.byte	0xff
	.zero		1


	//   ....[104]....
        /*0788*/ 	.word	0x000081a0
        /*078c*/ 	.word	0x00000000
        /*0790*/ 	.word	0x00000050
        /*0794*/ 	.short	0x010a
        /*0796*/ 	.byte	0xff
	.zero		1


	//   ....[105]....
        /*0798*/ 	.word	0x000082d0
        /*079c*/ 	.word	0x00000000
        /*07a0*/ 	.word	0x00000000
        /*07a4*/ 	.short	0x0101
        /*07a6*/ 	.byte	0xff
	.zero		1


	//   ....[106]....
        /*07a8*/ 	.word	0x00008710
        /*07ac*/ 	.word	0x000000ff
        /*07b0*/ 	.word	0x00000000
        /*07b4*/ 	.short	0x0101
        /*07b6*/ 	.byte	0x05
	.zero		1


	//   ....[107]....
        /*07b8*/ 	.word	0x00008f50
        /*07bc*/ 	.word	0x00000002
        /*07c0*/ 	.word	0x00000110
        /*07c4*/ 	.short	0x010a
        /*07c6*/ 	.byte	0xff
	.zero		1


	//   ....[108]....
        /*07c8*/ 	.word	0x00008fb0
        /*07cc*/ 	.word	0x00000002
        /*07d0*/ 	.word	0x00000028
        /*07d4*/ 	.short	0x010a
        /*07d6*/ 	.byte	0xff
	.zero		1


	//   ....[109]....
        /*07d8*/ 	.word	0x00009010
        /*07dc*/ 	.word	0x00000002
        /*07e0*/ 	.word	0x00000028
        /*07e4*/ 	.short	0x010a
        /*07e6*/ 	.byte	0xff
	.zero		1


	//   ....[110]....
        /*07e8*/ 	.word	0x00009060
        /*07ec*/ 	.word	0x00000002
        /*07f0*/ 	.word	0x000000a0
        /*07f4*/ 	.short	0x010a
        /*07f6*/ 	.byte	0xff
	.zero		1


	//   ....[111]....
        /*07f8*/ 	.word	0x000090c0
        /*07fc*/ 	.word	0x00000000
        /*0800*/ 	.word	0x00000000
        /*0804*/ 	.short	0x010a
        /*0806*/ 	.byte	0xff
	.zero		1


	//   ....[112]....
        /*0808*/ 	.word	0x00009120
        /*080c*/ 	.word	0x00000000
        /*0810*/ 	.word	0x00000000
        /*0814*/ 	.short	0x010a
        /*0816*/ 	.byte	0xff
	.zero		1


	//   ....[113]....
        /*0818*/ 	.word	0x00009180
        /*081c*/ 	.word	0x00000000
        /*0820*/ 	.word	0x00000000
        /*0824*/ 	.short	0x010a
        /*0826*/ 	.byte	0xff
	.zero		1


	//   ....[114]....
        /*0828*/ 	.word	0x000091e0
        /*082c*/ 	.word	0x00000000
        /*0830*/ 	.word	0x00000000
        /*0834*/ 	.short	0x010a
        /*0836*/ 	.byte	0xff
	.zero		1


	//   ....[115]....
        /*0838*/ 	.word	0x00009230
        /*083c*/ 	.word	0x00000000
        /*0840*/ 	.word	0x00000100
        /*0844*/ 	.short	0x010a
        /*0846*/ 	.byte	0xff
	.zero		1


	//   ....[116]....
        /*0848*/ 	.word	0x00009290
        /*084c*/ 	.word	0x00000000
        /*0850*/ 	.word	0x000000b0
        /*0854*/ 	.short	0x010a
        /*0856*/ 	.byte	0xff
	.zero		1


	//   ....[117]....
        /*0858*/ 	.word	0x000092e0
        /*085c*/ 	.word	0x00000000
        /*0860*/ 	.word	0x000000a0
        /*0864*/ 	.short	0x010a
        /*0866*/ 	.byte	0xff
	.zero		1


	//   ....[118]....
        /*0868*/ 	.word	0x00009340
        /*086c*/ 	.word	0x00000000
        /*0870*/ 	.word	0x000000b0
        /*0874*/ 	.short	0x010a
        /*0876*/ 	.byte	0xff
	.zero		1


	//   ....[119]....
        /*0878*/ 	.word	0x00009390
        /*087c*/ 	.word	0x00000000
        /*0880*/ 	.word	0x000000a0
        /*0884*/ 	.short	0x010a
        /*0886*/ 	.byte	0xff
	.zero		1


	//   ....[120]....
        /*0888*/ 	.word	0x000093f0
        /*088c*/ 	.word	0x00000002
        /*0890*/ 	.word	0x000000e0
        /*0894*/ 	.short	0x010a
        /*0896*/ 	.byte	0xff
	.zero		1


	//   ....[121]....
        /*0898*/ 	.word	0x00009450
        /*089c*/ 	.word	0x00000000
        /*08a0*/ 	.word	0x00000000
        /*08a4*/ 	.short	0x010a
        /*08a6*/ 	.byte	0xff
	.zero		1


	//   ....[122]....
        /*08a8*/ 	.word	0x000094b0
        /*08ac*/ 	.word	0x00000000
        /*08b0*/ 	.word	0x00000000
        /*08b4*/ 	.short	0x010a
        /*08b6*/ 	.byte	0xff
	.zero		1


	//   ....[123]....
        /*08b8*/ 	.word	0x00009510
        /*08bc*/ 	.word	0x00000000
        /*08c0*/ 	.word	0x00000000
        /*08c4*/ 	.short	0x010a
        /*08c6*/ 	.byte	0xff
	.zero		1


	//   ....[124]....
        /*08c8*/ 	.word	0x00009570
        /*08cc*/ 	.word	0x00000000
        /*08d0*/ 	.word	0x00000000
        /*08d4*/ 	.short	0x010a
        /*08d6*/ 	.byte	0xff
	.zero		1


	//   ....[125]....
        /*08d8*/ 	.word	0x000095d0
        /*08dc*/ 	.word	0x00000000
        /*08e0*/ 	.word	0x00000000
        /*08e4*/ 	.short	0x010a
        /*08e6*/ 	.byte	0xff
	.zero		1


	//   ....[126]....
        /*08e8*/ 	.word	0x00009620
        /*08ec*/ 	.word	0x00000000
        /*08f0*/ 	.word	0x000000a0
        /*08f4*/ 	.short	0x010a
        /*08f6*/ 	.byte	0xff
	.zero		1


	//   ....[127]....
        /*08f8*/ 	.word	0x00009680
        /*08fc*/ 	.word	0x00000000
        /*0900*/ 	.word	0x00000098
        /*0904*/ 	.short	0x010a
        /*0906*/ 	.byte	0xff
	.zero		1


	//   ....[128]....
        /*0908*/ 	.word	0x000096e0
        /*090c*/ 	.word	0x00000000
        /*0910*/ 	.word	0x00000070
        /*0914*/ 	.short	0x010a
        /*0916*/ 	.byte	0xff
	.zero		1


	//   ....[129]....
        /*0918*/ 	.word	0x00009740
        /*091c*/ 	.word	0x00000000
        /*0920*/ 	.word	0x00000078
        /*0924*/ 	.short	0x010a
        /*0926*/ 	.byte	0xff
	.zero		1


	//   ....[130]....
        /*0928*/ 	.word	0x000097a0
        /*092c*/ 	.word	0x00000000
        /*0930*/ 	.word	0x00000080
        /*0934*/ 	.short	0x010a
        /*0936*/ 	.byte	0xff
	.zero		1


	//   ....[131]....
        /*0938*/ 	.word	0x00009800
        /*093c*/ 	.word	0x00000000
        /*0940*/ 	.word	0x00000088
        /*0944*/ 	.short	0x010a
        /*0946*/ 	.byte	0xff
	.zero		1


	//   ....[132]....
        /*0948*/ 	.word	0x00009860
        /*094c*/ 	.word	0x00000000
        /*0950*/ 	.word	0x00000070
        /*0954*/ 	.short	0x010a
        /*0956*/ 	.byte	0xff
	.zero		1


	//   ....[133]....
        /*0958*/ 	.word	0x000098c0
        /*095c*/ 	.word	0x00000000
        /*0960*/ 	.word	0x00000078
        /*0964*/ 	.short	0x010a
        /*0966*/ 	.byte	0xff
	.zero		1


	//   ....[134]....
        /*0968*/ 	.word	0x00009920
        /*096c*/ 	.word	0x00000000
        /*0970*/ 	.word	0x00000080
        /*0974*/ 	.short	0x010a
        /*0976*/ 	.byte	0xff
	.zero		1


	//   ....[135]....
        /*0978*/ 	.word	0x00009970
        /*097c*/ 	.word	0x00000000
        /*0980*/ 	.word	0x000000a0
        /*0984*/ 	.short	0x010a
        /*0986*/ 	.byte	0xff
	.zero		1


	//   ....[136]....
        /*0988*/ 	.word	0x000099c0
        /*098c*/ 	.word	0x00000002
        /*0990*/ 	.word	0x00000050
        /*0994*/ 	.short	0x010a
        /*0996*/ 	.byte	0xff
	.zero		1


	//   ....[137]....
        /*0998*/ 	.word	0x00009a10
        /*099c*/ 	.word	0x00000071
        /*09a0*/ 	.word	0x000000c0
        /*09a4*/ 	.short	0x010a
        /*09a6*/ 	.byte	0xff
	.zero		1


	//   ....[138]....
        /*09a8*/ 	.word	0x00009a60
        /*09ac*/ 	.word	0x00000000
        /*09b0*/ 	.word	0x00000050
        /*09b4*/ 	.short	0x010a
        /*09b6*/ 	.byte	0xff
	.zero		1


	//   ....[139]....
        /*09b8*/ 	.word	0x00009ab0
        /*09bc*/ 	.word	0x00000000
        /*09c0*/ 	.word	0x00000050
        /*09c4*/ 	.short	0x010a
        /*09c6*/ 	.byte	0xff
	.zero		1


	//   ....[140]....
        /*09c8*/ 	.word	0x00009b00
        /*09cc*/ 	.word	0x00000000
        /*09d0*/ 	.word	0x00000050
        /*09d4*/ 	.short	0x010a
        /*09d6*/ 	.byte	0xff
	.zero		1


	//----- nvinfo : EIATTR_NUM_MBARRIERS
	.align		4
.L_48:
        /*09d8*/ 	.byte	0x03, 0x38
        /*09da*/ 	.short	0x0024


	//----- nvinfo : EIATTR_EXIT_INSTR_OFFSETS
	.align		4
        /*09dc*/ 	.byte	0x04, 0x1c
        /*09de*/ 	.short	(.L_50 - .L_49)


	//   ....[0]....
.L_49:
        /*09e0*/ 	.word	0x000025b0


	//   ....[1]....
        /*09e4*/ 	.word	0x00002aa0


	//   ....[2]....
        /*09e8*/ 	.word	0x00002b00


	//   ....[3]....
        /*09ec*/ 	.word	0x00003910


	//   ....[4]....
        /*09f0*/ 	.word	0x00004940


	//   ....[5]....
        /*09f4*/ 	.word	0x00004980


	//   ....[6]....
        /*09f8*/ 	.word	0x00008f40


	//----- nvinfo : EIATTR_MAX_THREADS
	.align		4
.L_50:
        /*09fc*/ 	.byte	0x04, 0x05
        /*09fe*/ 	.short	(.L_52 - .L_51)
.L_51:
        /*0a00*/ 	.word	0x00000100
        /*0a04*/ 	.word	0x00000001
        /*0a08*/ 	.word	0x00000001


	//----- nvinfo : EIATTR_CRS_STACK_SIZE
	.align		4
.L_52:
        /*0a0c*/ 	.byte	0x04, 0x1e
        /*0a0e*/ 	.short	(.L_54 - .L_53)
.L_53:
        /*0a10*/ 	.word	0x00000000


	//----- nvinfo : EIATTR_CBANK_PARAM_SIZE
	.align		4
.L_54:
        /*0a14*/ 	.byte	0x03, 0x19
        /*0a16*/ 	.short	0x0800


	//----- nvinfo : EIATTR_PARAM_CBANK
	.align		4
        /*0a18*/ 	.byte	0x04, 0x0a
        /*0a1a*/ 	.short	(.L_56 - .L_55)
	.align		4
.L_55:
        /*0a1c*/ 	.word	index@(.nv.constant0._ZN7cutlass13device_kernelINS_4gemm6kernel13GemmUniversalIN4cute5tupleIJiiiiEEENS1_10collective13CollectiveMmaINS1_35MainloopSm100TmaUmmaWarpSpecializedILi5ELi2ELi4ENS5_IJNS4_1CILi1EEESB_SB_EEEEENS5_IJNSA_ILi64EEENSA_ILi256EEENSA_ILi32EEEEEENS_12float_e4m3_tENS5_IJlSB_lEEESI_SJ_NS4_8TiledMMAINS4_8MMA_AtomIJNS4_10MMA_TraitsINS4_19SM100_MMA_F8F6F4_SSEJSI_SI_fSE_SF_NS4_17integral_constantINS4_4UMMA5MajorELSQ_0EEESR_NSO_INSP_7ScaleInELSS_0EEEST_EEEEEENS4_6LayoutISC_NS5_IJNSA_ILi0EEESX_SX_EEEEENS5_IJNS4_10UnderscoreES10_S10_EEEEENS4_13SM90_TMA_LOADENS4_14ComposedLayoutINS4_7SwizzleILi1ELi4ELi3EEENS4_18smem_ptr_flag_bitsILi8EEENSW_INS5_IJNSA_ILi8EEESG_EEENS5_IJSG_SB_EEEEEEEvNS4_8identityES13_S1D_vS1E_EENS_8epilogue10collective18CollectiveEpilogueINS1G_23Sm100TmaWarpSpecializedILi4ELi2ELi32ELb0ELb0EEEJSH_NS5_IJNSW_ISE_SB_EES1L_EEESI_SJ_SI_SJ_NS1G_6fusion15FusionCallbacksIS1K_NS1N_17LinearCombinationISI_fSI_fLNS_15FloatRoundStyleE2EEESH_S1M_JEEENS4_5SM1004TMEM4LOAD26SM100_TMEM_LOAD_16dp32b32xES13_NS14_INS15_ILi2ELi4ELi3EEES18_NSW_INS5_IJS19_SE_EEENS5_IJSE_SB_EEEEEEENS4_39AutoVectorizingCopyWithAssumedAlignmentILi128EEENS4_14SM90_TMA_STOREES21_S23_S23_EEEvvEEEEvNT_6ParamsE)
        /*0a20*/ 	.short	0x0380
        /*0a22*/ 	.short	0x0800


	//----- nvinfo : EIATTR_SW_WAR
	.align		4
.L_56:
        /*0a24*/ 	.byte	0x04, 0x36
        /*0a26*/ 	.short	(.L_58 - .L_57)
.L_57:
        /*0a28*/ 	.word	0x00000008
.L_58:


//--------------------- .nv.callgraph             --------------------------
	.section	.nv.callgraph,"",@"SHT_CUDA_CALLGRAPH"
	.align	4
	.sectionentsize	8
	.align		4
        /*0000*/ 	.word	0x00000000
	.align		4
        /*0004*/ 	.word	0xffffffff
	.align		4
        /*0008*/ 	.word	index@(_ZN7cutlass13device_kernelINS_4gemm6kernel13GemmUniversalIN4cute5tupleIJiiiiEEENS1_10collective13CollectiveMmaINS1_35MainloopSm100TmaUmmaWarpSpecializedILi5ELi2ELi4ENS5_IJNS4_1CILi1EEESB_SB_EEEEENS5_IJNSA_ILi64EEENSA_ILi256EEENSA_ILi32EEEEEENS_12float_e4m3_tENS5_IJlSB_lEEESI_SJ_NS4_8TiledMMAINS4_8MMA_AtomIJNS4_10MMA_TraitsINS4_19SM100_MMA_F8F6F4_SSEJSI_SI_fSE_SF_NS4_17integral_constantINS4_4UMMA5MajorELSQ_0EEESR_NSO_INSP_7ScaleInELSS_0EEEST_EEEEEENS4_6LayoutISC_NS5_IJNSA_ILi0EEESX_SX_EEEEENS5_IJNS4_10UnderscoreES10_S10_EEEEENS4_13SM90_TMA_LOADENS4_14ComposedLayoutINS4_7SwizzleILi1ELi4ELi3EEENS4_18smem_ptr_flag_bitsILi8EEENSW_INS5_IJNSA_ILi8EEESG_EEENS5_IJSG_SB_EEEEEEEvNS4_8identityES13_S1D_vS1E_EENS_8epilogue10collective18CollectiveEpilogueINS1G_23Sm100TmaWarpSpecializedILi4ELi2ELi32ELb0ELb0EEEJSH_NS5_IJNSW_ISE_SB_EES1L_EEESI_SJ_SI_SJ_NS1G_6fusion15FusionCallbacksIS1K_NS1N_17LinearCombinationISI_fSI_fLNS_15FloatRoundStyleE2EEESH_S1M_JEEENS4_5SM1004TMEM4LOAD26SM100_TMEM_LOAD_16dp32b32xES13_NS14_INS15_ILi2ELi4ELi3EEES18_NSW_INS5_IJS19_SE_EEENS5_IJSE_SB_EEEEEEENS4_39AutoVectorizingCopyWithAssumedAlignmentILi128EEENS4_14SM90_TMA_STOREES21_S23_S23_EEEvvEEEEvNT_6ParamsE)
	.align		4
        /*000c*/ 	.word	index@(__assertfail)
	.align		4
        /*0010*/ 	.word	0x00000000
	.align		4
        /*0014*/ 	.word	0xfffffffe
	.align		4
        /*0018*/ 	.word	0x00000000
	.align		4
        /*001c*/ 	.word	0xfffffffd
	.align		4
        /*0020*/ 	.word	0x00000000
	.align		4
        /*0024*/ 	.word	0xfffffffc


//--------------------- .nv.constant4             --------------------------
	.section	.nv.constant4,"a",@progbits
	.align	8
	.align		8
.nv.constant4:
        /*0000*/ 	.dword	__assertfail
	.align		8
        /*0008*/ 	.dword	__unnamed_1
	.align		8
        /*0010*/ 	.dword	__unnamed_2
	.align		8
        /*0018*/ 	.dword	__unnamed_3
	.align		8
        /*0020*/ 	.dword	_ZN40_INTERNAL_064b5373_4_k_cu_2ad16509_271994cuda3std3__45__cpo5beginE
	.align		8
        /*0028*/ 	.dword	_ZN40_INTERNAL_064b5373_4_k_cu_2ad16509_271994cuda3std3__45__cpo3endE
	.align		8
        /*0030*/ 	.dword	_ZN40_INTERNAL_064b5373_4_k_cu_2ad16509_271994cuda3std3__45__cpo6cbeginE
	.align		8
        /*0038*/ 	.dword	_ZN40_INTERNAL_064b5373_4_k_cu_2ad16509_271994cuda3std3__45__cpo4cendE
	.align		8
        /*0040*/ 	.dword	_ZN40_INTERNAL_064b5373_4_k_cu_2ad16509_271994cuda3std3__442_GLOBAL__N__064b5373_4_k_cu_2ad16509_271996ignoreE
	.align		8
        /*0048*/ 	.dword	_ZN40_INTERNAL_064b5373_4_k_cu_2ad16509_271994cuda3std3__419piecewise_constructE
	.align		8
        /*0050*/ 	.dword	_ZN40_INTERNAL_064b5373_4_k_cu_2ad16509_271994cuda3std3__48in_placeE
	.align		8
        /*0058*/ 	.dword	_ZN40_INTERNAL_064b5373_4_k_cu_2ad16509_271994cuda3std6ranges3__45__cpo4swapE
	.align		8
        /*0060*/ 	.dword	_ZN40_INTERNAL_064b5373_4_k_cu_2ad16509_271994cuda3std6ranges3__45__cpo9iter_moveE
	.align		8
        /*0068*/ 	.dword	_ZN40_INTERNAL_064b5373_4_k_cu_2ad16509_271994cute7productE
	.align		8
        /*0070*/ 	.dword	_ZN40_INTERNAL_064b5373_4_k_cu_2ad16509_271994cute1_E
	.align		8
        /*0078*/ 	.dword	$str$25
	.align		8
        /*0080*/ 	.dword	$str$26
	.align		8
        /*0088*/ 	.dword	$str$27
	.align		8
        /*0090*/ 	.dword	$str$28


//--------------------- .text._ZN7cutlass13device_kernelINS_4gemm6kernel13GemmUniversalIN4cute5tupleIJiiiiEEENS1_10collective13CollectiveMmaINS1_35MainloopSm100TmaUmmaWarpSpecializedILi5ELi2ELi4ENS5_IJNS4_1CILi1EEESB_SB_EEEEENS5_IJNSA_ILi64EEENSA_ILi256EEENSA_ILi32EEEEEENS_12float_e4m3_tENS5_IJlSB_lEEESI_SJ_NS4_8TiledMMAINS4_8MMA_AtomIJNS4_10MMA_TraitsINS4_19SM100_MMA_F8F6F4_SSEJSI_SI_fSE_SF_NS4_17integral_constantINS4_4UMMA5MajorELSQ_0EEESR_NSO_INSP_7ScaleInELSS_0EEEST_EEEEEENS4_6LayoutISC_NS5_IJNSA_ILi0EEESX_SX_EEEEENS5_IJNS4_10UnderscoreES10_S10_EEEEENS4_13SM90_TMA_LOADENS4_14ComposedLayoutINS4_7SwizzleILi1ELi4ELi3EEENS4_18smem_ptr_flag_bitsILi8EEENSW_INS5_IJNSA_ILi8EEESG_EEENS5_IJSG_SB_EEEEEEEvNS4_8identityES13_S1D_vS1E_EENS_8epilogue10collective18CollectiveEpilogueINS1G_23Sm100TmaWarpSpecializedILi4ELi2ELi32ELb0ELb0EEEJSH_NS5_IJNSW_ISE_SB_EES1L_EEESI_SJ_SI_SJ_NS1G_6fusion15FusionCallbacksIS1K_NS1N_17LinearCombinationISI_fSI_fLNS_15FloatRoundStyleE2EEESH_S1M_JEEENS4_5SM1004TMEM4LOAD26SM100_TMEM_LOAD_16dp32b32xES13_NS14_INS15_ILi2ELi4ELi3EEES18_NSW_INS5_IJS19_SE_EEENS5_IJSE_SB_EEEEEEENS4_39AutoVectorizingCopyWithAssumedAlignmentILi128EEENS4_14SM90_TMA_STOREES21_S23_S23_EEEvvEEEEvNT_6ParamsE --------------------------
	.section	.text._ZN7cutlass13device_kernelINS_4gemm6kernel13GemmUniversalIN4cute5tupleIJiiiiEEENS1_10collective13CollectiveMmaINS1_35MainloopSm100TmaUmmaWarpSpecializedILi5ELi2ELi4ENS5_IJNS4_1CILi1EEESB_SB_EEEEENS5_IJNSA_ILi64EEENSA_ILi256EEENSA_ILi32EEEEEENS_12float_e4m3_tENS5_IJlSB_lEEESI_SJ_NS4_8TiledMMAINS4_8MMA_AtomIJNS4_10MMA_TraitsINS4_19SM100_MMA_F8F6F4_SSEJSI_SI_fSE_SF_NS4_17integral_constantINS4_4UMMA5MajorELSQ_0EEESR_NSO_INSP_7ScaleInELSS_0EEEST_EEEEEENS4_6LayoutISC_NS5_IJNSA_ILi0EEESX_SX_EEEEENS5_IJNS4_10UnderscoreES10_S10_EEEEENS4_13SM90_TMA_LOADENS4_14ComposedLayoutINS4_7SwizzleILi1ELi4ELi3EEENS4_18smem_ptr_flag_bitsILi8EEENSW_INS5_IJNSA_ILi8EEESG_EEENS5_IJSG_SB_EEEEEEEvNS4_8identityES13_S1D_vS1E_EENS_8epilogue10collective18CollectiveEpilogueINS1G_23Sm100TmaWarpSpecializedILi4ELi2ELi32ELb0ELb0EEEJSH_NS5_IJNSW_ISE_SB_EES1L_EEESI_SJ_SI_SJ_NS1G_6fusion15FusionCallbacksIS1K_NS1N_17LinearCombinationISI_fSI_fLNS_15FloatRoundStyleE2EEESH_S1M_JEEENS4_5SM1004TMEM4LOAD26SM100_TMEM_LOAD_16dp32b32xES13_NS14_INS15_ILi2ELi4ELi3EEES18_NSW_INS5_IJS19_SE_EEENS5_IJSE_SB_EEEEEEENS4_39AutoVectorizingCopyWithAssumedAlignmentILi128EEENS4_14SM90_TMA_STOREES21_S23_S23_EEEvvEEEEvNT_6ParamsE,"ax",@progbits
	.align	128
.text._ZN7cutlass13device_kernelINS_4gemm6kernel13GemmUniversalIN4cute5tupleIJiiiiEEENS1_10collective13CollectiveMmaINS1_35MainloopSm100TmaUmmaWarpSpecializedILi5ELi2ELi4ENS5_IJNS4_1CILi1EEESB_SB_EEEEENS5_IJNSA_ILi64EEENSA_ILi256EEENSA_ILi32EEEEEENS_12float_e4m3_tENS5_IJlSB_lEEESI_SJ_NS4_8TiledMMAINS4_8MMA_AtomIJNS4_10MMA_TraitsINS4_19SM100_MMA_F8F6F4_SSEJSI_SI_fSE_SF_NS4_17integral_constantINS4_4UMMA5MajorELSQ_0EEESR_NSO_INSP_7ScaleInELSS_0EEEST_EEEEEENS4_6LayoutISC_NS5_IJNSA_ILi0EEESX_SX_EEEEENS5_IJNS4_10UnderscoreES10_S10_EEEEENS4_13SM90_TMA_LOADENS4_14ComposedLayoutINS4_7SwizzleILi1ELi4ELi3EEENS4_18smem_ptr_flag_bitsILi8EEENSW_INS5_IJNSA_ILi8EEESG_EEENS5_IJSG_SB_EEEEEEEvNS4_8identityES13_S1D_vS1E_EENS_8epilogue10collective18CollectiveEpilogueINS1G_23Sm100TmaWarpSpecializedILi4ELi2ELi32ELb0ELb0EEEJSH_NS5_IJNSW_ISE_SB_EES1L_EEESI_SJ_SI_SJ_NS1G_6fusion15FusionCallbacksIS1K_NS1N_17LinearCombinationISI_fSI_fLNS_15FloatRoundStyleE2EEESH_S1M_JEEENS4_5SM1004TMEM4LOAD26SM100_TMEM_LOAD_16dp32b32xES13_NS14_INS15_ILi2ELi4ELi3EEES18_NSW_INS5_IJS19_SE_EEENS5_IJSE_SB_EEEEEEENS4_39AutoVectorizingCopyWithAssumedAlignmentILi128EEENS4_14SM90_TMA_STOREES21_S23_S23_EEEvvEEEEvNT_6ParamsE:
        .type           _ZN7cutlass13device_kernelINS_4gemm6kernel13GemmUniversalIN4cute5tupleIJiiiiEEENS1_10collective13CollectiveMmaINS1_35MainloopSm100TmaUmmaWarpSpecializedILi5ELi2ELi4ENS5_IJNS4_1CILi1EEESB_SB_EEEEENS5_IJNSA_ILi64EEENSA_ILi256EEENSA_ILi32EEEEEENS_12float_e4m3_tENS5_IJlSB_lEEESI_SJ_NS4_8TiledMMAINS4_8MMA_AtomIJNS4_10MMA_TraitsINS4_19SM100_MMA_F8F6F4_SSEJSI_SI_fSE_SF_NS4_17integral_constantINS4_4UMMA5MajorELSQ_0EEESR_NSO_INSP_7ScaleInELSS_0EEEST_EEEEEENS4_6LayoutISC_NS5_IJNSA_ILi0EEESX_SX_EEEEENS5_IJNS4_10UnderscoreES10_S10_EEEEENS4_13SM90_TMA_LOADENS4_14ComposedLayoutINS4_7SwizzleILi1ELi4ELi3EEENS4_18smem_ptr_flag_bitsILi8EEENSW_INS5_IJNSA_ILi8EEESG_EEENS5_IJSG_SB_EEEEEEEvNS4_8identityES13_S1D_vS1E_EENS_8epilogue10collective18CollectiveEpilogueINS1G_23Sm100TmaWarpSpecializedILi4ELi2ELi32ELb0ELb0EEEJSH_NS5_IJNSW_ISE_SB_EES1L_EEESI_SJ_SI_SJ_NS1G_6fusion15FusionCallbacksIS1K_NS1N_17LinearCombinationISI_fSI_fLNS_15FloatRoundStyleE2EEESH_S1M_JEEENS4_5SM1004TMEM4LOAD26SM100_TMEM_LOAD_16dp32b32xES13_NS14_INS15_ILi2ELi4ELi3EEES18_NSW_INS5_IJS19_SE_EEENS5_IJSE_SB_EEEEEEENS4_39AutoVectorizingCopyWithAssumedAlignmentILi128EEENS4_14SM90_TMA_STOREES21_S23_S23_EEEvvEEEEvNT_6ParamsE,@function
        .size           _ZN7cutlass13device_kernelINS_4gemm6kernel13GemmUniversalIN4cute5tupleIJiiiiEEENS1_10collective13CollectiveMmaINS1_35MainloopSm100TmaUmmaWarpSpecializedILi5ELi2ELi4ENS5_IJNS4_1CILi1EEESB_SB_EEEEENS5_IJNSA_ILi64EEENSA_ILi256EEENSA_ILi32EEEEEENS_12float_e4m3_tENS5_IJlSB_lEEESI_SJ_NS4_8TiledMMAINS4_8MMA_AtomIJNS4_10MMA_TraitsINS4_19SM100_MMA_F8F6F4_SSEJSI_SI_fSE_SF_NS4_17integral_constantINS4_4UMMA5MajorELSQ_0EEESR_NSO_INSP_7ScaleInELSS_0EEEST_EEEEEENS4_6LayoutISC_NS5_IJNSA_ILi0EEESX_SX_EEEEENS5_IJNS4_10UnderscoreES10_S10_EEEEENS4_13SM90_TMA_LOADENS4_14ComposedLayoutINS4_7SwizzleILi1ELi4ELi3EEENS4_18smem_ptr_flag_bitsILi8EEENSW_INS5_IJNSA_ILi8EEESG_EEENS5_IJSG_SB_EEEEEEEvNS4_8identityES13_S1D_vS1E_EENS_8epilogue10collective18CollectiveEpilogueINS1G_23Sm100TmaWarpSpecializedILi4ELi2ELi32ELb0ELb0EEEJSH_NS5_IJNSW_ISE_SB_EES1L_EEESI_SJ_SI_SJ_NS1G_6fusion15FusionCallbacksIS1K_NS1N_17LinearCombinationISI_fSI_fLNS_15FloatRoundStyleE2EEESH_S1M_JEEENS4_5SM1004TMEM4LOAD26SM100_TMEM_LOAD_16dp32b32xES13_NS14_INS15_ILi2ELi4ELi3EEES18_NSW_INS5_IJS19_SE_EEENS5_IJSE_SB_EEEEEEENS4_39AutoVectorizingCopyWithAssumedAlignmentILi128EEENS4_14SM90_TMA_STOREES21_S23_S23_EEEvvEEEEvNT_6ParamsE,(.L_x_173 - _ZN7cutlass13device_kernelINS_4gemm6kernel13GemmUniversalIN4cute5tupleIJiiiiEEENS1_10collective13CollectiveMmaINS1_35MainloopSm100TmaUmmaWarpSpecializedILi5ELi2ELi4ENS5_IJNS4_1CILi1EEESB_SB_EEEEENS5_IJNSA_ILi64EEENSA_ILi256EEENSA_ILi32EEEEEENS_12float_e4m3_tENS5_IJlSB_lEEESI_SJ_NS4_8TiledMMAINS4_8MMA_AtomIJNS4_10MMA_TraitsINS4_19SM100_MMA_F8F6F4_SSEJSI_SI_fSE_SF_NS4_17integral_constantINS4_4UMMA5MajorELSQ_0EEESR_NSO_INSP_7ScaleInELSS_0EEEST_EEEEEENS4_6LayoutISC_NS5_IJNSA_ILi0EEESX_SX_EEEEENS5_IJNS4_10UnderscoreES10_S10_EEEEENS4_13SM90_TMA_LOADENS4_14ComposedLayoutINS4_7SwizzleILi1ELi4ELi3EEENS4_18smem_ptr_flag_bitsILi8EEENSW_INS5_IJNSA_ILi8EEESG_EEENS5_IJSG_SB_EEEEEEEvNS4_8identityES13_S1D_vS1E_EENS_8epilogue10collective18CollectiveEpilogueINS1G_23Sm100TmaWarpSpecializedILi4ELi2ELi32ELb0ELb0EEEJSH_NS5_IJNSW_ISE_SB_EES1L_EEESI_SJ_SI_SJ_NS1G_6fusion15FusionCallbacksIS1K_NS1N_17LinearCombinationISI_fSI_fLNS_15FloatRoundStyleE2EEESH_S1M_JEEENS4_5SM1004TMEM4LOAD26SM100_TMEM_LOAD_16dp32b32xES13_NS14_INS15_ILi2ELi4ELi3EEES18_NSW_INS5_IJS19_SE_EEENS5_IJSE_SB_EEEEEEENS4_39AutoVectorizingCopyWithAssumedAlignmentILi128EEENS4_14SM90_TMA_STOREES21_S23_S23_EEEvvEEEEvNT_6ParamsE)
        .other          _ZN7cutlass13device_kernelINS_4gemm6kernel13GemmUniversalIN4cute5tupleIJiiiiEEENS1_10collective13CollectiveMmaINS1_35MainloopSm100TmaUmmaWarpSpecializedILi5ELi2ELi4ENS5_IJNS4_1CILi1EEESB_SB_EEEEENS5_IJNSA_ILi64EEENSA_ILi256EEENSA_ILi32EEEEEENS_12float_e4m3_tENS5_IJlSB_lEEESI_SJ_NS4_8TiledMMAINS4_8MMA_AtomIJNS4_10MMA_TraitsINS4_19SM100_MMA_F8F6F4_SSEJSI_SI_fSE_SF_NS4_17integral_constantINS4_4UMMA5MajorELSQ_0EEESR_NSO_INSP_7ScaleInELSS_0EEEST_EEEEEENS4_6LayoutISC_NS5_IJNSA_ILi0EEESX_SX_EEEEENS5_IJNS4_10UnderscoreES10_S10_EEEEENS4_13SM90_TMA_LOADENS4_14ComposedLayoutINS4_7SwizzleILi1ELi4ELi3EEENS4_18smem_ptr_flag_bitsILi8EEENSW_INS5_IJNSA_ILi8EEESG_EEENS5_IJSG_SB_EEEEEEEvNS4_8identityES13_S1D_vS1E_EENS_8epilogue10collective18CollectiveEpilogueINS1G_23Sm100TmaWarpSpecializedILi4ELi2ELi32ELb0ELb0EEEJSH_NS5_IJNSW_ISE_SB_EES1L_EEESI_SJ_SI_SJ_NS1G_6fusion15FusionCallbacksIS1K_NS1N_17LinearCombinationISI_fSI_fLNS_15FloatRoundStyleE2EEESH_S1M_JEEENS4_5SM1004TMEM4LOAD26SM100_TMEM_LOAD_16dp32b32xES13_NS14_INS15_ILi2ELi4ELi3EEES18_NSW_INS5_IJS19_SE_EEENS5_IJSE_SB_EEEEEEENS4_39AutoVectorizingCopyWithAssumedAlignmentILi128EEENS4_14SM90_TMA_STOREES21_S23_S23_EEEvvEEEEvNT_6ParamsE,@"STO_CUDA_ENTRY STV_DEFAULT"
_ZN7cutlass13device_kernelINS_4gemm6kernel13GemmUniversalIN4cute5tupleIJiiiiEEENS1_10collective13CollectiveMmaINS1_35MainloopSm100TmaUmmaWarpSpecializedILi5ELi2ELi4ENS5_IJNS4_1CILi1EEESB_SB_EEEEENS5_IJNSA_ILi64EEENSA_ILi256EEENSA_ILi32EEEEEENS_12float_e4m3_tENS5_IJlSB_lEEESI_SJ_NS4_8TiledMMAINS4_8MMA_AtomIJNS4_10MMA_TraitsINS4_19SM100_MMA_F8F6F4_SSEJSI_SI_fSE_SF_NS4_17integral_constantINS4_4UMMA5MajorELSQ_0EEESR_NSO_INSP_7ScaleInELSS_0EEEST_EEEEEENS4_6LayoutISC_NS5_IJNSA_ILi0EEESX_SX_EEEEENS5_IJNS4_10UnderscoreES10_S10_EEEEENS4_13SM90_TMA_LOADENS4_14ComposedLayoutINS4_7SwizzleILi1ELi4ELi3EEENS4_18smem_ptr_flag_bitsILi8EEENSW_INS5_IJNSA_ILi8EEESG_EEENS5_IJSG_SB_EEEEEEEvNS4_8identityES13_S1D_vS1E_EENS_8epilogue10collective18CollectiveEpilogueINS1G_23Sm100TmaWarpSpecializedILi4ELi2ELi32ELb0ELb0EEEJSH_NS5_IJNSW_ISE_SB_EES1L_EEESI_SJ_SI_SJ_NS1G_6fusion15FusionCallbacksIS1K_NS1N_17LinearCombinationISI_fSI_fLNS_15FloatRoundStyleE2EEESH_S1M_JEEENS4_5SM1004TMEM4LOAD26SM100_TMEM_LOAD_16dp32b32xES13_NS14_INS15_ILi2ELi4ELi3EEES18_NSW_INS5_IJS19_SE_EEENS5_IJSE_SB_EEEEEEENS4_39AutoVectorizingCopyWithAssumedAlignmentILi128EEENS4_14SM90_TMA_STOREES21_S23_S23_EEEvvEEEEvNT_6ParamsE:
[----:B------:R-:W1:Y:S01]  /*0000*/  LDC R1, c[0x0][0x37c] ;  /* 0x0000df00ff017b82 */ /* 0x000e620000000800 */
[----:B------:R-:W2:Y:S01]  /*0010*/  S2R R108, SR_TID.X ;  /* 0x00000000006c7919 */ /* 0x000ea20000002100 */
[----:B------:R-:W3:Y:S01]  /*0020*/  LDCU.64 UR4, c[0x0][0x890] ;  /* 0x00011200ff0477ac */ /* 0x000ee20008000a00 */
[----:B------:R-:W-:Y:S02]  /*0030*/  PRMT R96, RZ, 0x7610, R96 ;  /* 0x00007610ff607816 */ /* 0x000fe40000000060 */
[----:B------:R-:W-:Y:S01]  /*0040*/  ELECT P5, URZ, PT ;  /* 0x0000000000ff782f */ /* 0x000fe200038a0000 */
[----:B------:R-:W4:Y:S01]  /*0050*/  LDCU.64 UR46, c[0x0][0x358] ;  /* 0x00006b00ff2e77ac */ /* 0x000f220008000a00 */
[----:B---3--:R-:W-:-:S04]  /*0060*/  UISETP.NE.U32.AND UP0, UPT, UR4, URZ, UPT ;  /* 0x000000ff0400728c */ /* 0x008fc8000bf05070 */
[----:B------:R-:W-:Y:S01]  /*0070*/  UISETP.NE.AND.EX UP0, UPT, UR5, URZ, UPT, UP0 ;  /* 0x000000ff0500728c */ /* 0x000fe2000bf05300 */
[----:B--2---:R-:W-:-:S05]  /*0080*/  SHF.R.U32.HI R101, RZ, 0x5, R108 ;  /* 0x00000005ff657819 */ /* 0x004fca000001166c */
[----:B------:R-:W2:Y:S02]  /*0090*/  SHFL.IDX PT, R0, R101, RZ, 0x1f ;  /* 0x00001fff65007589 */ /* 0x000ea400000e0000 */
[----:B--2---:R-:W-:Y:S01]  /*00a0*/  R2UR UR8, R0 ;  /* 0x00000000000872ca */ /* 0x004fe200000e0000 */
[----:B-1--4-:R-:W-:-:S14]  /*00b0*/  BRA.U UP0, `(.L_x_0) ;  /* 0x00000001002c7547 */ /* 0x012fdc000b800000 */
[----:B------:R-:W1:Y:S02]  /*00c0*/  LDCU.64 UR6, c[0x0][0x888] ;  /* 0x00011100ff0677ac */ /* 0x000e640008000a00 */
[----:B-1----:R-:W-:-:S04]  /*00d0*/  UISETP.NE.U32.AND UP0, UPT, UR6, URZ, UPT ;  /* 0x000000ff0600728c */ /* 0x002fc8000bf05070 */
[----:B------:R-:W-:-:S09]  /*00e0*/  UISETP.NE.AND.EX UP0, UPT, UR7, URZ, UPT, UP0 ;  /* 0x000000ff0700728c */ /* 0x000fd2000bf05300 */
[----:B------:R-:W-:Y:S05]  /*00f0*/  BRA.U !UP0, `(.L_x_1) ;  /* 0x0000000108107547 */ /* 0x000fea000b800000 */
[----:B------:R-:W1:Y:S02]  /*0100*/  LDC.64 R2, c[0x0][0x888] ;  /* 0x00022200ff027b82 */ /* 0x000e640000000a00 */
[----:B-1----:R1:W5:Y:S01]  /*0110*/  LDG.E R49, desc[UR46][R2.64] ;  /* 0x0000002e02317981 */ /* 0x002362000c1e1900 */
[----:B------:R-:W-:Y:S01]  /*0120*/  HFMA2 R96, -RZ, RZ, 0, 5.9604644775390625e-08 ;  /* 0x00000001ff607431 */ /* 0x000fe200000001ff */
[----:B------:R-:W-:Y:S05]  /*0130*/  BRA `(.L_x_0) ;  /* 0x00000000000c7947 */ /* 0x000fea0003800000 */
.L_x_1:
[----:B------:R-:W1:Y:S01]  /*0140*/  LDCU UR6, c[0x0][0x880] ;  /* 0x00011000ff0677ac */ /* 0x000e620008000800 */
[----:B------:R-:W-:Y:S01]  /*0150*/  HFMA2 R96, -RZ, RZ, 0, 5.9604644775390625e-08 ;  /* 0x00000001ff607431 */ /* 0x000fe200000001ff */
[----:B-1----:R-:W-:-:S07]  /*0160*/  MOV R49, UR6 ;  /* 0x0000000600317c02 */ /* 0x002fce0008000f00 */
.L_x_0:
[----:B------:R-:W2:Y:S02]  /*0170*/  LDCU.64 UR6, c[0x0][0x8b0] ;  /* 0x00011600ff0677ac */ /* 0x000ea40008000a00 */
[----:B--2---:R-:W-:-:S04]  /*0180*/  UISETP.NE.U32.AND UP0, UPT, UR6, URZ, UPT ;  /* 0x000000ff0600728c */ /* 0x004fc8000bf05070 */
[----:B------:R-:W-:-:S09]  /*0190*/  UISETP.NE.AND.EX UP0, UPT, UR7, URZ, UPT, UP0 ;  /* 0x000000ff0700728c */ /* 0x000fd2000bf05300 */
[----:B------:R-:W-:Y:S05]  /*01a0*/  BRA.U UP0, `(.L_x_2) ;  /* 0x0000000100247547 */ /* 0x000fea000b800000 */
[----:B------:R-:W2:Y:S02]  /*01b0*/  LDCU.64 UR6, c[0x0][0x8a8] ;  /* 0x00011500ff0677ac */ /* 0x000ea40008000a00 */
[----:B--2---:R-:W-:-:S04]  /*01c0*/  UISETP.NE.U32.AND UP0, UPT, UR6, URZ, UPT ;  /* 0x000000ff0600728c */ /* 0x004fc8000bf05070 */
[----:B------:R-:W-:-:S09]  /*01d0*/  UISETP.NE.AND.EX UP0, UPT, UR7, URZ, UPT, UP0 ;  /* 0x000000ff0700728c */ /* 0x000fd2000bf05300 */
[----:B------:R-:W-:Y:S05]  /*01e0*/  BRA.U !UP0, `(.L_x_3) ;  /* 0x00000001080c7547 */ /* 0x000fea000b800000 */
[----:B-1----:R-:W1:Y:S02]  /*01f0*/  LDC.64 R2, c[0x0][0x8a8] ;  /* 0x00022a00ff027b82 */ /* 0x002e640000000a00 */
[----:B-1----:R2:W5:Y:S01]  /*0200*/  LDG.E R47, desc[UR46][R2.64] ;  /* 0x0000002e022f7981 */ /* 0x002562000c1e1900 */
[----:B------:R-:W-:Y:S05]  /*0210*/  BRA `(.L_x_2) ;  /* 0x0000000000087947 */ /* 0x000fea0003800000 */
.L_x_3:
[----:B------:R-:W2:Y:S02]  /*0220*/  LDCU UR6, c[0x0][0x8a0] ;  /* 0x00011400ff0677ac */ /* 0x000ea40008000800 */
[----:B--2---:R-:W-:Y:S02]  /*0230*/  MOV R47, UR6 ;  /* 0x00000006002f7c02 */ /* 0x004fe40008000f00 */
.L_x_2:
[----:B------:R-:W-:Y:S01]  /*0240*/  IMAD.U32 R0, RZ, RZ, UR8 ;  /* 0x00000008ff007e24 */ /* 0x000fe2000f8e00ff */
[----:B------:R-:W-:Y:S04]  /*0250*/  BSSY.RECONVERGENT B0, `(.L_x_4) ;  /* 0x000000c000007945 */ /* 0x000fe80003800200 */
[C---:B------:R-:W-:Y:S02]  /*0260*/  ISETP.NE.OR P1, PT, R0.reuse, 0x1, !P5 ;  /* 0x000000010000780c */ /* 0x040fe40006f25670 */
[----:B------:R-:W-:-:S11]  /*0270*/  ISETP.NE.OR P0, PT, R0, 0x3, !P5 ;  /* 0x000000030000780c */ /* 0x000fd60006f05670 */
[----:B------:R-:W-:Y:S05]  /*0280*/  @P1 BRA `(.L_x_5) ;  /* 0x0000000000201947 */ /* 0x000fea0003800000 */
[----:B------:R-:W3:Y:S02]  /*0290*/  LDCU.64 UR6, c[0x0][0x348] ;  /* 0x00006900ff0677ac */ /* 0x000ee40008000a00 */
[----:B---3--:R-:W-:Y:S02]  /*02a0*/  UIADD3 UR10, UP1, UPT, UR6, 0x80, URZ ;  /* 0x00000080060a7890 */ /* 0x008fe4000ff3e0ff */
[----:B------:R-:W-:Y:S02]  /*02b0*/  UIADD3 UR6, UP0, UPT, UR6, 0x180, URZ ;  /* 0x0000018006067890 */ /* 0x000fe4000ff1e0ff */
[----:B------:R-:W-:Y:S02]  /*02c0*/  UIADD3.X UR11, UPT, UPT, URZ, UR7, URZ, UP1, !UPT ;  /* 0x00000007ff0b7290 */ /* 0x000fe40008ffe4ff */
[----:B------:R-:W-:-:S07]  /*02d0*/  UIADD3.X UR7, UPT, UPT, URZ, UR7, URZ, UP0, !UPT ;  /* 0x00000007ff077290 */ /* 0x000fce00087fe4ff */
[----:B------:R3:W-:Y:S02]  /*02e0*/  UTMACCTL.PF [UR10] ;  /* 0x000000000a0079b9 */ /* 0x0007e40008040000 */
[----:B------:R3:W-:Y:S02]  /*02f0*/  UTMACCTL.PF [UR6] ;  /* 0x00000000060079b9 */ /* 0x0007e40008040000 */
[----:B---3--:R-:W-:Y:S01]  /*0300*/  NOP ;  /* 0x0000000000007918 */ /* 0x008fe20000000000 */
.L_x_5:
[----:B------:R-:W-:Y:S05]  /*0310*/  BSYNC.RECONVERGENT B0 ;  /* 0x0000000000007941 */ /* 0x000fea0003800200 */
.L_x_4:
[----:B------:R-:W-:Y:S04]  /*0320*/  BSSY.RECONVERGENT B0, `(.L_x_6) ;  /* 0x000000a000007945 */ /* 0x000fe80003800200 */
        /* <DEDUP_REMOVED lines=9> */
.L_x_7:
[----:B------:R-:W-:Y:S05]  /*03c0*/  BSYNC.RECONVERGENT B0 ;  /* 0x0000000000007941 */ /* 0x000fea0003800200 */
.L_x_6:
[----:B------:R-:W3:Y:S01]  /*03d0*/  LDCU.64 UR6, c[0x0][0x888] ;  /* 0x00011100ff0677ac */ /* 0x000ee20008000a00 */
[----:B------:R-:W-:Y:S02]  /*03e0*/  UISETP.EQ.U32.AND UP1, UPT, UR4, URZ, UPT ;  /* 0x000000ff0400728c */ /* 0x000fe4000bf22070 */
[----:B------:R-:W-:Y:S02]  /*03f0*/  UPLOP3.LUT UP2, UPT, UPT, UPT, UPT, 0x80, 0x8 ;  /* 0x000000000008789c */ /* 0x000fe40003f4f070 */
[----:B---3--:R-:W-:-:S04]  /*0400*/  UISETP.NE.U32.AND UP0, UPT, UR6, URZ, UPT ;  /* 0x000000ff0600728c */ /* 0x008fc8000bf05070 */
[----:B------:R-:W-:-:S04]  /*0410*/  UISETP.NE.AND.EX UP0, UPT, UR7, URZ, UPT, UP0 ;  /* 0x000000ff0700728c */ /* 0x000fc8000bf05300 */
[----:B------:R-:W-:-:S04]  /*0420*/  UISETP.EQ.OR.EX UP3, UPT, UR5, URZ, !UP0, UP1 ;  /* 0x000000ff0500728c */ /* 0x000fc8000c762710 */
[----:B------:R-:W-:-:S05]  /*0430*/  UP2UR UR50, UPR, URZ, 0x8 ;  /* 0x00000008ff327883 */ /* 0x000fca0008000000 */
[----:B------:R-:W-:Y:S07]  /*0440*/  BRA.U !UP3, `(.L_x_8) ;  /* 0x000000010b207547 */ /* 0x000fee000b800000 */
[----:B------:R-:W-:Y:S01]  /*0450*/  UISETP.NE.U32.AND UP2, UPT, UR4, URZ, UPT ;  /* 0x000000ff0400728c */ /* 0x000fe2000bf45070 */
[----:B-----5:R-:W-:Y:S01]  /*0460*/  FSETP.NEU.AND P0, PT, R49, RZ, PT ;  /* 0x000000ff3100720b */ /* 0x020fe20003f0d000 */
[----:B------:R-:W-:Y:S02]  /*0470*/  USEL UR4, URZ, 0xffffffff, UP0 ;  /* 0xffffffffff047887 */ /* 0x000fe40008000000 */
[----:B------:R-:W-:-:S10]  /*0480*/  UISETP.NE.AND.EX UP2, UPT, UR5, URZ, UPT, UP2 ;  /* 0x000000ff0500728c */ /* 0x000fd4000bf45320 */
[----:B------:R-:W-:Y:S01]  /*0490*/  VOTEU.ANY UP1, P0 ;  /* 0x0000000000ff7886 */ /* 0x000fe20000020100 */
[----:B------:R-:W-:-:S04]  /*04a0*/  @!UP2 USEL UR4, URZ, 0xffffffff, UP1 ;  /* 0xffffffffff04a887 */ /* 0x000fc80008800000 */
[----:B------:R-:W-:-:S04]  /*04b0*/  ULOP3.LUT UR4, UR4, 0x1, URZ, 0xc0, !UPT ;  /* 0x0000000104047892 */ /* 0x000fc8000f8ec0ff */
[----:B------:R-:W-:-:S11]  /*04c0*/  UISETP.NE.U32.AND UP2, UPT, UR4, 0x1, UPT ;  /* 0x000000010400788c */ /* 0x000fd6000bf45070 */
.L_x_8:
[----:B-12---:R-:W1:Y:S01]  /*04d0*/  SHFL.IDX PT, R2, R101, RZ, 0x1f ;  /* 0x00001fff65027589 */ /* 0x006e6200000e0000 */
[----:B------:R-:W-:-:S04]  /*04e0*/  UISETP.NE.AND UP1, UPT, UR8, 0x2, UPT ;  /* 0x000000020800788c */ /* 0x000fc8000bf25270 */
[----:B------:R-:W-:Y:S01]  /*04f0*/  USEL UR6, URZ, 0x1, UP1 ;  /* 0x00000001ff067887 */ /* 0x000fe20008800000 */
[----:B-1----:R-:W-:-:S13]  /*0500*/  ISETP.NE.AND P0, PT, R2, RZ, PT ;  /* 0x000000ff0200720c */ /* 0x002fda0003f05270 */
[----:B------:R-:W-:Y:S05]  /*0510*/  @P0 BRA `(.L_x_9) ;  /* 0x0000000000500947 */ /* 0x000fea0003800000 */
[----:B------:R-:W1:Y:S01]  /*0520*/  S2UR UR5, SR_CgaCtaId ;  /* 0x00000000000579c3 */ /* 0x000e620000008800 */
[----:B------:R-:W-:Y:S01]  /*0530*/  UMOV UR7, 0x400 ;  /* 0x0000040000077882 */ /* 0x000fe20000000000 */
[----:B------:R-:W-:Y:S01]  /*0540*/  UMOV UR4, 0x1 ;  /* 0x0000000100047882 */ /* 0x000fe20000000000 */
[----:B------:R-:W-:Y:S01]  /*0550*/  ELECT P0, URZ, PT ;  /* 0x0000000000ff782f */ /* 0x000fe20003800000 */
[----:B------:R-:W-:-:S04]  /*0560*/  UIADD3 UR10, UPT, UPT, -UR4, 0x100000, URZ ;  /* 0x00100000040a7890 */ /* 0x000fc8000fffe1ff */
[----:B------:R-:W-:Y:S02]  /*0570*/  USHF.L.U32 UR11, UR10, 0xb, URZ ;  /* 0x0000000b0a0b7899 */ /* 0x000fe400080006ff */
[----:B------:R-:W-:Y:S02]  /*0580*/  USHF.L.U32 UR10, UR10, 0x1, URZ ;  /* 0x000000010a0a7899 */ /* 0x000fe400080006ff */
[----:B-1----:R-:W-:Y:S01]  /*0590*/  ULEA UR5, UR5, UR7, 0x18 ;  /* 0x0000000705057291 */ /* 0x002fe2000f8ec0ff */
[----:B------:R-:W1:Y:S11]  /*05a0*/  FENCE.VIEW.ASYNC.S ;  /* 0x00000000000073c6 */ /* 0x000e760000000000 */
[----:B-1----:R1:W2:Y:S01]  /*05b0*/  SYNCS.EXCH.64 URZ, [UR5], UR10 ;  /* 0x0000000a05ff75b2 */ /* 0x0022a20008000100 */
[----:B------:R1:W3:Y:S01]  /*05c0*/  SYNCS.EXCH.64 URZ, [UR5+0x28], UR10 ;  /* 0x0000280a05ff75b2 */ /* 0x0002e20008000100 */
[----:B------:R1:W4:Y:S01]  /*05d0*/  SYNCS.EXCH.64 URZ, [UR5+0x8], UR10 ;  /* 0x0000080a05ff75b2 */ /* 0x0003220008000100 */
[----:B------:R1:W1:Y:S01]  /*05e0*/  SYNCS.EXCH.64 URZ, [UR5+0x30], UR10 ;  /* 0x0000300a05ff75b2 */ /* 0x0002620008000100 */
[----:B------:R1:W1:Y:S01]  /*05f0*/  SYNCS.EXCH.64 URZ, [UR5+0x10], UR10 ;  /* 0x0000100a05ff75b2 */ /* 0x0002620008000100 */
[----:B------:R1:W1:Y:S01]  /*0600*/  SYNCS.EXCH.64 URZ, [UR5+0x38], UR10 ;  /* 0x0000380a05ff75b2 */ /* 0x0002620008000100 */
[----:B------:R1:W1:Y:S01]  /*0610*/  SYNCS.EXCH.64 URZ, [UR5+0x18], UR10 ;  /* 0x0000180a05ff75b2 */ /* 0x0002620008000100 */
[----:B------:R1:W1:Y:S01]  /*0620*/  SYNCS.EXCH.64 URZ, [UR5+0x40], UR10 ;  /* 0x0000400a05ff75b2 */ /* 0x0002620008000100 */
[----:B------:R1:W1:Y:S01]  /*0630*/  SYNCS.EXCH.64 URZ, [UR5+0x20], UR10 ;  /* 0x0000200a05ff75b2 */ /* 0x0002620008000100 */
[----:B------:R1:W1:Y:S01]  /*0640*/  SYNCS.EXCH.64 URZ, [UR5+0x48], UR10 ;  /* 0x0000480a05ff75b2 */ /* 0x0002620008000100 */
[----:B------:R-:W-:Y:S01]  /*0650*/  NOP ;  /* 0x0000000000007918 */ /* 0x000fe20000000000 */
.L_x_9:
[----:B------:R-:W2:Y:S01]  /*0660*/  SHFL.IDX PT, R2, R101, RZ, 0x1f ;  /* 0x00001fff65027589 */ /* 0x000ea200000e0000 */
[----:B------:R-:W-:Y:S01]  /*0670*/  NOP ;  /* 0x0000000000007918 */ /* 0x000fe20000000000 */
[----:B--2---:R-:W-:-:S13]  /*0680*/  ISETP.NE.AND P0, PT, R2, 0x1, PT ;  /* 0x000000010200780c */ /* 0x004fda0003f05270 */
[----:B------:R-:W-:Y:S05]  /*0690*/  @P0 BRA `(.L_x_10) ;  /* 0x0000000000580947 */ /* 0x000fea0003800000 */
[----:B------:R-:W2:Y:S01]  /*06a0*/  S2UR UR7, SR_CgaCtaId ;  /* 0x00000000000779c3 */ /* 0x000ea20000008800 */
[----:B------:R-:W-:Y:S01]  /*06b0*/  UMOV UR9, 0x400 ;  /* 0x0000040000097882 */ /* 0x000fe20000000000 */
[----:B-1----:R-:W-:Y:S01]  /*06c0*/  UMOV UR5, 0x20 ;  /* 0x0000002000057882 */ /* 0x002fe20000000000 */
[----:B------:R-:W-:Y:S01]  /*06d0*/  UMOV UR4, 0x80 ;  /* 0x0000008000047882 */ /* 0x000fe20000000000 */
[----:B------:R-:W-:-:S04]  /*06e0*/  UIADD3 UR10, UPT, UPT, -UR5, 0x100000, URZ ;  /* 0x00100000050a7890 */ /* 0x000fc8000fffe1ff */
[----:B------:R-:W-:Y:S02]  /*06f0*/  USHF.L.U32 UR11, UR10, 0xb, URZ ;  /* 0x0000000b0a0b7899 */ /* 0x000fe400080006ff */
[----:B------:R-:W-:Y:S02]  /*0700*/  USHF.L.U32 UR10, UR10, 0x1, URZ ;  /* 0x000000010a0a7899 */ /* 0x000fe400080006ff */
[----:B------:R-:W-:-:S04]  /*0710*/  UIADD3 UR4, UPT, UPT, -UR4, 0x100000, URZ ;  /* 0x0010000004047890 */ /* 0x000fc8000fffe1ff */
[----:B------:R-:W-:Y:S02]  /*0720*/  USHF.L.U32 UR5, UR4, 0xb, URZ ;  /* 0x0000000b04057899 */ /* 0x000fe400080006ff */
[----:B------:R-:W-:Y:S01]  /*0730*/  USHF.L.U32 UR4, UR4, 0x1, URZ ;  /* 0x0000000104047899 */ /* 0x000fe200080006ff */
[----:B------:R-:W-:Y:S01]  /*0740*/  ELECT P0, URZ, PT ;  /* 0x0000000000ff782f */ /* 0x000fe20003800000 */
[----:B--2---:R-:W-:Y:S01]  /*0750*/  ULEA UR7, UR7, UR9, 0x18 ;  /* 0x0000000907077291 */ /* 0x004fe2000f8ec0ff */
[----:B------:R-:W1:Y:S11]  /*0760*/  FENCE.VIEW.ASYNC.S ;  /* 0x00000000000073c6 */ /* 0x000e760000000000 */
[----:B-1----:R2:W1:Y:S01]  /*0770*/  SYNCS.EXCH.64 URZ, [UR7+0x50], UR10 ;  /* 0x0000500a07ff75b2 */ /* 0x0024620008000100 */
[----:B------:R2:W1:Y:S01]  /*0780*/  SYNCS.EXCH.64 URZ, [UR7+0x70], UR4 ;  /* 0x0000700407ff75b2 */ /* 0x0004620008000100 */
[----:B------:R2:W1:Y:S01]  /*0790*/  SYNCS.EXCH.64 URZ, [UR7+0x58], UR10 ;  /* 0x0000580a07ff75b2 */ /* 0x0004620008000100 */
[----:B------:R2:W1:Y:S01]  /*07a0*/  SYNCS.EXCH.64 URZ, [UR7+0x78], UR4 ;  /* 0x0000780407ff75b2 */ /* 0x0004620008000100 */
[----:B------:R2:W1:Y:S01]  /*07b0*/  SYNCS.EXCH.64 URZ, [UR7+0x60], UR10 ;  /* 0x0000600a07ff75b2 */ /* 0x0004620008000100 */
[----:B------:R2:W1:Y:S01]  /*07c0*/  SYNCS.EXCH.64 URZ, [UR7+0x80], UR4 ;  /* 0x0000800407ff75b2 */ /* 0x0004620008000100 */
[----:B------:R2:W1:Y:S01]  /*07d0*/  SYNCS.EXCH.64 URZ, [UR7+0x68], UR10 ;  /* 0x0000680a07ff75b2 */ /* 0x0004620008000100 */
[----:B------:R2:W1:Y:S02]  /*07e0*/  SYNCS.EXCH.64 URZ, [UR7+0x88], UR4 ;  /* 0x0000880407ff75b2 */ /* 0x0004640008000100 */
[----:B--2---:R-:W-:Y:S01]  /*07f0*/  NOP ;  /* 0x0000000000007918 */ /* 0x004fe20000000000 */
.L_x_10:
[----:B------:R-:W2:Y:S01]  /*0800*/  SHFL.IDX PT, R2, R101, RZ, 0x1f ;  /* 0x00001fff65027589 */ /* 0x000ea200000e0000 */
[----:B------:R-:W-:Y:S01]  /*0810*/  NOP ;  /* 0x0000000000007918 */ /* 0x000fe20000000000 */
[----:B--2---:R-:W-:-:S13]  /*0820*/  ISETP.NE.AND P0, PT, R2, 0x3, PT ;  /* 0x000000030200780c */ /* 0x004fda0003f05270 */
[----:B------:R-:W-:Y:S05]  /*0830*/  @P0 BRA `(.L_x_11) ;  /* 0x0000000000300947 */ /* 0x000fea0003800000 */
[----:B-1----:R-:W1:Y:S01]  /*0840*/  S2UR UR5, SR_CgaCtaId ;  /* 0x00000000000579c3 */ /* 0x002e620000008800 */
        /* <DEDUP_REMOVED lines=8> */
[----:B-1----:R2:W1:Y:S01]  /*08d0*/  SYNCS.EXCH.64 URZ, [UR5+0x90], UR10 ;  /* 0x0000900a05ff75b2 */ /* 0x0024620008000100 */
[----:B------:R2:W1:Y:S02]  /*08e0*/  SYNCS.EXCH.64 URZ, [UR5+0x98], UR10 ;  /* 0x0000980a05ff75b2 */ /* 0x0004640008000100 */
[----:B--2---:R-:W-:Y:S01]  /*08f0*/  NOP ;  /* 0x0000000000007918 */ /* 0x004fe20000000000 */
.L_x_11:
[----:B------:R-:W2:Y:S01]  /*0900*/  SHFL.IDX PT, R2, R101, RZ, 0x1f ;  /* 0x00001fff65027589 */ /* 0x000ea200000e0000 */
[----:B------:R-:W-:Y:S01]  /*0910*/  NOP ;  /* 0x0000000000007918 */ /* 0x000fe20000000000 */
[----:B--2---:R-:W-:-:S13]  /*0920*/  ISETP.NE.AND P0, PT, R2, 0x4, PT ;  /* 0x000000040200780c */ /* 0x004fda0003f05270 */
[----:B------:R-:W-:Y:S05]  /*0930*/  @P0 BRA `(.L_x_12) ;  /* 0x00000000004c0947 */ /* 0x000fea0003800000 */
[----:B-1----:R-:W1:Y:S01]  /*0940*/  S2UR UR5, SR_CgaCtaId ;  /* 0x00000000000579c3 */ /* 0x002e620000008800 */
[----:B------:R-:W-:Y:S01]  /*0950*/  UMOV UR9, 0x100 ;  /* 0x0000010000097882 */ /* 0x000fe20000000000 */
[----:B------:R-:W-:Y:S01]  /*0960*/  UMOV UR7, 0x400 ;  /* 0x0000040000077882 */ /* 0x000fe20000000000 */
[----:B------:R-:W-:Y:S01]  /*0970*/  USEL UR9, UR9, 0xe0, UP2 ;  /* 0x000000e009097887 */ /* 0x000fe20009000000 */
[----:B------:R-:W-:Y:S01]  /*0980*/  UMOV UR4, 0x1 ;  /* 0x0000000100047882 */ /* 0x000fe20000000000 */
[----:B------:R-:W-:Y:S01]  /*0990*/  ELECT P0, URZ, PT ;  /* 0x0000000000ff782f */ /* 0x000fe20003800000 */
[----:B------:R-:W-:-:S04]  /*09a0*/  UIADD3 UR10, UPT, UPT, -UR4, 0x100000, URZ ;  /* 0x00100000040a7890 */ /* 0x000fc8000fffe1ff */
[----:B------:R-:W-:Y:S02]  /*09b0*/  USHF.L.U32 UR11, UR10, 0xb, URZ ;  /* 0x0000000b0a0b7899 */ /* 0x000fe400080006ff */
[----:B------:R-:W-:Y:S02]  /*09c0*/  USHF.L.U32 UR10, UR10, 0x1, URZ ;  /* 0x000000010a0a7899 */ /* 0x000fe400080006ff */
[----:B------:R-:W-:-:S04]  /*09d0*/  UIADD3 UR12, UPT, UPT, -UR9, 0x100000, URZ ;  /* 0x00100000090c7890 */ /* 0x000fc8000fffe1ff */
[----:B------:R-:W-:Y:S02]  /*09e0*/  USHF.L.U32 UR13, UR12, 0xb, URZ ;  /* 0x0000000b0c0d7899 */ /* 0x000fe400080006ff */
[----:B------:R-:W-:Y:S02]  /*09f0*/  USHF.L.U32 UR12, UR12, 0x1, URZ ;  /* 0x000000010c0c7899 */ /* 0x000fe400080006ff */
[----:B-1----:R-:W-:Y:S01]  /*0a00*/  ULEA UR5, UR5, UR7, 0x18 ;  /* 0x0000000705057291 */ /* 0x002fe2000f8ec0ff */
[----:B------:R-:W1:Y:S11]  /*0a10*/  FENCE.VIEW.ASYNC.S ;  /* 0x00000000000073c6 */ /* 0x000e760000000000 */
[----:B-1----:R2:W1:Y:S01]  /*0a20*/  SYNCS.EXCH.64 URZ, [UR5+0xa0], UR10 ;  /* 0x0000a00a05ff75b2 */ /* 0x0024620008000100 */
[----:B------:R2:W1:Y:S01]  /*0a30*/  SYNCS.EXCH.64 URZ, [UR5+0xb0], UR12 ;  /* 0x0000b00c05ff75b2 */ /* 0x0004620008000100 */
[----:B------:R2:W1:Y:S01]  /*0a40*/  SYNCS.EXCH.64 URZ, [UR5+0xa8], UR10 ;  /* 0x0000a80a05ff75b2 */ /* 0x0004620008000100 */
[----:B------:R2:W1:Y:S02]  /*0a50*/  SYNCS.EXCH.64 URZ, [UR5+0xb8], UR12 ;  /* 0x0000b80c05ff75b2 */ /* 0x0004640008000100 */
[----:B--2---:R-:W-:Y:S01]  /*0a60*/  NOP ;  /* 0x0000000000007918 */ /* 0x004fe20000000000 */
.L_x_12:
        /* <DEDUP_REMOVED lines=26> */
.L_x_13:
        /* <DEDUP_REMOVED lines=18> */
.L_x_14:
[----:B-1----:R-:W1:Y:S01]  /*0d30*/  S2UR UR5, SR_CTAID.X ;  /* 0x00000000000579c3 */ /* 0x002e620000002500 */
[----:B------:R-:W-:-:S05]  /*0d40*/  CS2R.32 R95, SR_CgaSize ;  /* 0x00000000005f7805 */ /* 0x000fca0000008a00 */
[----:B------:R-:W-:-:S05]  /*0d50*/  IMAD R95, R95, -0xa0, RZ ;  /* 0xffffff605f5f7824 */ /* 0x000fca00078e02ff */
[----:B------:R-:W-:-:S14]  /*0d60*/  R2UR UR9, R95 ;  /* 0x000000005f0972ca */ /* 0x000fdc00000e0000 */
[----:B------:R-:W2:Y:S01]  /*0d70*/  LDCU UR9, c[0x0][UR9+0x2b0] ;  /* 0x00005600090977ac */ /* 0x000ea20008000800 */
[----:B------:R-:W-:Y:S01]  /*0d80*/  NOP ;  /* 0x0000000000007918 */ /* 0x000fe20000000000 */
[----:B------:R-:W-:-:S05]  /*0d90*/  CS2R.32 R95, SR_CgaSize ;  /* 0x00000000005f7805 */ /* 0x000fca0000008a00 */
[----:B------:R-:W-:-:S05]  /*0da0*/  IMAD R95, R95, -0xa0, RZ ;  /* 0xffffff605f5f7824 */ /* 0x000fca00078e02ff */
[----:B------:R-:W-:-:S14]  /*0db0*/  R2UR UR7, R95 ;  /* 0x000000005f0772ca */ /* 0x000fdc00000e0000 */
[----:B------:R-:W3:Y:S01]  /*0dc0*/  LDCU UR7, c[0x0][UR7+0x2b4] ;  /* 0x00005680070777ac */ /* 0x000ee20008000800 */
[----:B------:R-:W4:Y:S08]  /*0dd0*/  S2UR UR4, SR_CTAID.Y ;  /* 0x00000000000479c3 */ /* 0x000f300000002600 */
[----:B------:R-:W3:Y:S01]  /*0de0*/  LDC R10, c[0x0][0xb24] ;  /* 0x0002c900ff0a7b82 */ /* 0x000ee20000000800 */
[----:B-1----:R-:W-:-:S02]  /*0df0*/  I2FP.F32.U32 R95, UR5 ;  /* 0x00000005005f7c45 */ /* 0x002fc40008201000 */
[----:B------:R-:W-:-:S05]  /*0e00*/  CS2R.32 R3, SR_CgaSize ;  /* 0x0000000000037805 */ /* 0x000fca0000008a00 */
[----:B------:R-:W-:-:S06]  /*0e10*/  IMAD R3, R3, -0xa0, RZ ;  /* 0xffffff6003037824 */ /* 0x000fcc00078e02ff */
[----:B------:R-:W1:Y:S01]  /*0e20*/  LDC R3, c[0x0][R3+0x2a0] ;  /* 0x0000a80003037b82 */ /* 0x000e620000000800 */
[----:B------:R-:W-:Y:S01]  /*0e30*/  MOV R15, UR5 ;  /* 0x00000005000f7c02 */ /* 0x000fe20008000f00 */
[----:B--2---:R-:W-:Y:S01]  /*0e40*/  FMUL R95, R95, UR9 ;  /* 0x000000095f5f7c20 */ /* 0x004fe20008400000 */
[----:B----4-:R-:W-:Y:S02]  /*0e50*/  I2FP.F32.U32 R94, UR4 ;  /* 0x00000004005e7c45 */ /* 0x010fe40008201000 */
[----:B------:R-:W-:-:S05]  /*0e60*/  CS2R.32 R2, SR_CgaSize ;  /* 0x0000000000027805 */ /* 0x000fca0000008a00 */
[----:B------:R-:W-:-:S06]  /*0e70*/  IMAD R2, R2, -0xa0, RZ ;  /* 0xffffff6002027824 */ /* 0x000fcc00078e02ff */
[----:B------:R-:W2:Y:S01]  /*0e80*/  LDC R2, c[0x0][R2+0x2a4] ;  /* 0x0000a90002027b82 */ /* 0x000ea20000000800 */
[----:B------:R-:W-:Y:S01]  /*0e90*/  MOV R14, UR4 ;  /* 0x00000004000e7c02 */ /* 0x000fe20008000f00 */
[----:B------:R-:W4:Y:S01]  /*0ea0*/  F2I.U32.TRUNC.NTZ R95, R95 ;  /* 0x0000005f005f7305 */ /* 0x000f22000020f000 */
[----:B---3--:R-:W-:-:S05]  /*0eb0*/  FMUL R94, R94, UR7 ;  /* 0x000000075e5e7c20 */ /* 0x008fca0008400000 */
[----:B------:R-:W-:Y:S01]  /*0ec0*/  BAR.SYNC.DEFER_BLOCKING 0x0 ;  /* 0x0000000000007b1d */ /* 0x000fe20000010000 */
[----:B------:R-:W-:-:S05]  /*0ed0*/  ISETP.GE.AND P0, PT, R10, 0x1, PT ;  /* 0x000000010a00780c */ /* 0x000fca0003f06270 */
[----:B------:R-:W3:Y:S02]  /*0ee0*/  F2I.U32.TRUNC.NTZ R94, R94 ;  /* 0x0000005e005e7305 */ /* 0x000ee4000020f000 */
[----:B------:R-:W2:Y:S01]  /*0ef0*/  S2UR UR36, SR_CTAID.Z ;  /* 0x00000000002479c3 */ /* 0x000ea20000002700 */
[----:B----4-:R-:W-:-:S05]  /*0f00*/  IADD3 R95, PT, PT, -R95, RZ, RZ ;  /* 0x000000ff5f5f7210 */ /* 0x010fca0007ffe1ff */
[----:B-1----:R-:W-:Y:S01]  /*0f10*/  IMAD R95, R3, R95, UR5 ;  /* 0x00000005035f7e24 */ /* 0x002fe2000f8e025f */
[----:B---3--:R-:W-:-:S05]  /*0f20*/  IADD3 R94, PT, PT, -R94, RZ, RZ ;  /* 0x000000ff5e5e7210 */ /* 0x008fca0007ffe1ff */
[----:B--2---:R-:W-:Y:S01]  /*0f30*/  IMAD R94, R2, R94, UR4 ;  /* 0x00000004025e7e24 */ /* 0x004fe2000f8e025e */
[----:B------:R-:W-:Y:S06]  /*0f40*/  @!P0 BRA `(.L_x_15) ;  /* 0x0000000000b88947 */ /* 0x000fec0003800000 */
[----:B------:R-:W1:Y:S01]  /*0f50*/  LDC.64 R4, c[0x0][0xb18] ;  /* 0x0002c600ff047b82 */ /* 0x000e620000000a00 */
[----:B------:R-:W-:-:S07]  /*0f60*/  ISETP.NE.AND P0, PT, R10, 0x1, PT ;  /* 0x000000010a00780c */ /* 0x000fce0003f05270 */
[----:B------:R-:W2:Y:S08]  /*0f70*/  LDC R9, c[0x0][0xb0c] ;  /* 0x0002c300ff097b82 */ /* 0x000eb00000000800 */
[----:B------:R-:W3:Y:S08]  /*0f80*/  LDC R12, c[0x0][0x370] ;  /* 0x0000dc00ff0c7b82 */ /* 0x000ef00000000800 */
[----:B------:R-:W4:Y:S01]  /*0f90*/  LDC R11, c[0x0][0x374] ;  /* 0x0000dd00ff0b7b82 */ /* 0x000f220000000800 */
[----:B-1----:R-:W-:-:S07]  /*0fa0*/  ISETP.NE.AND P1, PT, R4, 0x1, PT ;  /* 0x000000010400780c */ /* 0x002fce0003f25270 */
[----:B------:R-:W3:Y:S01]  /*0fb0*/  LDC.64 R6, c[0x0][0xb10] ;  /* 0x0002c400ff067b82 */ /* 0x000ee20000000a00 */
[----:B--2---:R-:W-:-:S07]  /*0fc0*/  ISETP.NE.AND P2, PT, R9, 0x1, PT ;  /* 0x000000010900780c */ /* 0x004fce0003f45270 */
[----:B------:R-:W1:Y:S08]  /*0fd0*/  LDC R8, c[0x0][0xb20] ;  /* 0x0002c800ff087b82 */ /* 0x000e700000000800 */
[----:B------:R-:W2:Y:S01]  /*0fe0*/  LDC.64 R2, c[0x0][0xb28] ;  /* 0x0002ca00ff027b82 */ /* 0x000ea20000000a00 */
[----:B----4-:R-:W-:-:S04]  /*0ff0*/  IMAD.HI.U32 R13, R11, R5, RZ ;  /* 0x000000050b0d7227 */ /* 0x010fc800078e00ff */
[----:B------:R-:W-:-:S04]  /*1000*/  IMAD.HI.U32 R5, R14, R5, RZ ;  /* 0x000000050e057227 */ /* 0x000fc800078e00ff */
[----:B---3--:R-:W-:-:S05]  /*1010*/  IMAD.HI.U32 R16, R12, R6, RZ ;  /* 0x000000060c107227 */ /* 0x008fca00078e00ff */
[-C--:B------:R-:W-:Y:S01]  /*1020*/  @P2 SHF.R.U32.HI R12, RZ, R7.reuse, R16 ;  /* 0x00000007ff0c2219 */ /* 0x080fe20000011610 */
[----:B------:R-:W-:Y:S01]  /*1030*/  IMAD.HI.U32 R16, R15, R6, RZ ;  /* 0x000000060f107227 */ /* 0x000fe200078e00ff */
[-C--:B-1----:R-:W-:Y:S02]  /*1040*/  @P1 SHF.R.U32.HI R11, RZ, R8.reuse, R13 ;  /* 0x00000008ff0b1219 */ /* 0x082fe4000001160d */
[----:B------:R-:W-:Y:S02]  /*1050*/  SHF.R.U32.HI R5, RZ, R8, R5 ;  /* 0x00000008ff057219 */ /* 0x000fe40000011605 */
[----:B------:R-:W-:Y:S02]  /*1060*/  SHF.R.U32.HI R16, RZ, R7, R16 ;  /* 0x00000007ff107219 */ /* 0x000fe40000011610 */
[----:B------:R-:W-:Y:S01]  /*1070*/  SEL R5, R14, R5, !P1 ;  /* 0x000000050e057207 */ /* 0x000fe20004800000 */
[----:B--2---:R-:W-:Y:S01]  /*1080*/  IMAD.HI.U32 R13, R11, R2, RZ ;  /* 0x000000020b0d7227 */ /* 0x004fe200078e00ff */
[----:B------:R-:W-:-:S03]  /*1090*/  SEL R16, R15, R16, !P2 ;  /* 0x000000100f107207 */ /* 0x000fc60005000000 */
[----:B------:R-:W-:Y:S01]  /*10a0*/  IMAD.HI.U32 R6, R12, R2, RZ ;  /* 0x000000020c067227 */ /* 0x000fe200078e00ff */
[----:B------:R-:W-:-:S04]  /*10b0*/  @P0 SHF.R.U32.HI R11, RZ, R3, R13 ;  /* 0x00000003ff0b0219 */ /* 0x000fc8000001160d */
[----:B------:R-:W-:Y:S01]  /*10c0*/  @P0 SHF.R.U32.HI R12, RZ, R3, R6 ;  /* 0x00000003ff0c0219 */ /* 0x000fe20000011606 */
[----:B------:R-:W-:-:S04]  /*10d0*/  IMAD R11, R11, R10, RZ ;  /* 0x0000000a0b0b7224 */ /* 0x000fc800078e02ff */
[----:B------:R-:W-:Y:S01]  /*10e0*/  IMAD R6, R12, R10, RZ ;  /* 0x0000000a0c067224 */ /* 0x000fe200078e02ff */
[----:B------:R-:W-:-:S04]  /*10f0*/  ISETP.GE.AND P1, PT, R5, R11, PT ;  /* 0x0000000b0500720c */ /* 0x000fc80003f26270 */
[----:B------:R-:W-:Y:S01]  /*1100*/  ISETP.GE.OR P1, PT, R16, R6, P1 ;  /* 0x000000061000720c */ /* 0x000fe20000f26670 */
[----:B------:R-:W-:-:S05]  /*1110*/  IMAD.HI.U32 R6, R5, R2, RZ ;  /* 0x0000000205067227 */ /* 0x000fca00078e00ff */
[----:B------:R-:W-:-:S04]  /*1120*/  SHF.R.U32.HI R6, RZ, R3, R6 ;  /* 0x00000003ff067219 */ /* 0x000fc80000011606 */
[----:B------:R-:W-:-:S03]  /*1130*/  SEL R6, R5, R6, !P0 ;  /* 0x0000000605067207 */ /* 0x000fc60004000000 */
[----:B------:R-:W-:Y:S01]  /*1140*/  @!P1 IMAD.HI.U32 R7, R16, R2, RZ ;  /* 0x0000000210079227 */ /* 0x000fe200078e00ff */
[----:B------:R-:W-:-:S04]  /*1150*/  IADD3 R2, PT, PT, -R6, RZ, RZ ;  /* 0x000000ff06027210 */ /* 0x000fc80007ffe1ff */
[----:B------:R-:W-:Y:S01]  /*1160*/  @!P1 SHF.R.U32.HI R3, RZ, R3, R7 ;  /* 0x00000003ff039219 */ /* 0x000fe20000011607 */
[----:B------:R-:W-:Y:S01]  /*1170*/  IMAD R2, R10, R2, R5 ;  /* 0x000000020a027224 */ /* 0x000fe200078e0205 */
[----:B------:R-:W-:Y:S02]  /*1180*/  IADD3 R7, PT, PT, -R5, RZ, RZ ;  /* 0x000000ff05077210 */ /* 0x000fe40007ffe1ff */
[----:B------:R-:W-:-:S03]  /*1190*/  @!P1 SEL R3, R16, R3, !P0 ;  /* 0x0000000310039207 */ /* 0x000fc60004000000 */
[----:B------:R-:W-:Y:S02]  /*11a0*/  IMAD R7, R4, R7, R14 ;  /* 0x0000000704077224 */ /* 0x000fe400078e020e */
[--C-:B------:R-:W-:Y:S02]  /*11b0*/  @!P1 IMAD.IADD R6, R6, 0x1, -R3.reuse ;  /* 0x0000000106069824 */ /* 0x100fe400078e0a03 */
[----:B------:R-:W-:Y:S01]  /*11c0*/  @!P1 IMAD R3, R2, R12, R3 ;  /* 0x0000000c02039224 */ /* 0x000fe200078e0203 */
[----:B------:R-:W-:Y:S01]  /*11d0*/  IADD3 R2, PT, PT, -R16, RZ, RZ ;  /* 0x000000ff10027210 */ /* 0x000fe20007ffe1ff */
[----:B------:R-:W-:Y:S02]  /*11e0*/  @!P1 IMAD R5, R6, R10, R16 ;  /* 0x0000000a06059224 */ /* 0x000fe400078e0210 */
[----:B------:R-:W-:Y:S02]  /*11f0*/  @!P1 IMAD.MOV.U32 R16, RZ, RZ, R3 ;  /* 0x000000ffff109224 */ /* 0x000fe400078e0003 */
[----:B------:R-:W-:-:S02]  /*1200*/  IMAD R2, R9, R2, R15 ;  /* 0x0000000209027224 */ /* 0x000fc400078e020f */
[----:B------:R-:W-:Y:S02]  /*1210*/  IMAD R14, R5, R4, R7 ;  /* 0x00000004050e7224 */ /* 0x000fe400078e0207 */
[----:B------:R-:W-:Y:S02]  /*1220*/  IMAD R15, R16, R9, R2 ;  /* 0x00000009100f7224 */ /* 0x000fe400078e0202 */
.L_x_15:
[----:B------:R-:W1:Y:S01]  /*1230*/  LDCU UR4, c[0x0][0xb30] ;  /* 0x00016600ff0477ac */ /* 0x000e620008000800 */
[----:B------:R-:W2:Y:S08]  /*1240*/  S2UR UR37, SR_CgaCtaId ;  /* 0x00000000002579c3 */ /* 0x000eb00000008800 */
[----:B------:R-:W3:Y:S01]  /*1250*/  LDC R40, c[0x0][0xb24] ;  /* 0x0002c900ff287b82 */ /* 0x000ee20000000800 */
[----:B-1----:R-:W-:-:S09]  /*1260*/  UISETP.NE.AND UP1, UPT, UR4, 0x1, UPT ;  /* 0x000000010400788c */ /* 0x002fd2000bf25270 */
[----:B--2---:R-:W-:Y:S05]  /*1270*/  BRA.U UP1, `(.L_x_16) ;  /* 0x0000000101407547 */ /* 0x004fea000b800000 */
[----:B------:R-:W1:Y:S08]  /*1280*/  LDC.64 R4, c[0x0][0xb10] ;  /* 0x0002c400ff047b82 */ /* 0x000e700000000a00 */
[----:B------:R-:W2:Y:S08]  /*1290*/  LDC.64 R2, c[0x0][0xb18] ;  /* 0x0002c600ff027b82 */ /* 0x000eb00000000a00 */
[----:B------:R-:W4:Y:S08]  /*12a0*/  LDC R6, c[0x0][0xb20] ;  /* 0x0002c800ff067b82 */ /* 0x000f300000000800 */
[----:B------:R-:W3:Y:S01]  /*12b0*/  LDC R7, c[0x0][0xb0c] ;  /* 0x0002c300ff077b82 */ /* 0x000ee20000000800 */
[----:B-1----:R-:W-:-:S05]  /*12c0*/  IMAD.HI.U32 R4, R15, R4, RZ ;  /* 0x000000040f047227 */ /* 0x002fca00078e00ff */
[----:B------:R-:W-:Y:S01]  /*12d0*/  SHF.R.U32.HI R4, RZ, R5, R4 ;  /* 0x00000005ff047219 */ /* 0x000fe20000011604 */
[----:B--2---:R-:W-:Y:S01]  /*12e0*/  IMAD.HI.U32 R3, R14, R3, RZ ;  /* 0x000000030e037227 */ /* 0x004fe200078e00ff */
[----:B------:R-:W-:-:S04]  /*12f0*/  ISETP.NE.AND P0, PT, R2, 0x1, PT ;  /* 0x000000010200780c */ /* 0x000fc80003f05270 */
[----:B----4-:R-:W-:-:S04]  /*1300*/  SHF.R.U32.HI R3, RZ, R6, R3 ;  /* 0x00000006ff037219 */ /* 0x010fc80000011603 */
[----:B------:R-:W-:Y:S02]  /*1310*/  SEL R3, R14, R3, !P0 ;  /* 0x000000030e037207 */ /* 0x000fe40004000000 */
[----:B---3--:R-:W-:-:S04]  /*1320*/  ISETP.NE.AND P1, PT, R7, 0x1, PT ;  /* 0x000000010700780c */ /* 0x008fc80003f25270 */
[----:B------:R-:W-:-:S05]  /*1330*/  SEL R4, R15, R4, !P1 ;  /* 0x000000040f047207 */ /* 0x000fca0004800000 */
[----:B------:R-:W-:Y:S02]  /*1340*/  IMAD.IADD R5, R3, 0x1, -R4 ;  /* 0x0000000103057824 */ /* 0x000fe400078e0a04 */
[----:B------:R-:W-:Y:S02]  /*1350*/  IMAD.IADD R3, R4, 0x1, -R3 ;  /* 0x0000000104037824 */ /* 0x000fe400078e0a03 */
[----:B------:R-:W-:Y:S02]  /*1360*/  IMAD R15, R5, R7, R15 ;  /* 0x00000007050f7224 */ /* 0x000fe400078e020f */
[----:B------:R-:W-:-:S07]  /*1370*/  IMAD R14, R3, R2, R14 ;  /* 0x00000002030e7224 */ /* 0x000fce00078e020e */
.L_x_16:
[----:B------:R-:W-:Y:S01]  /*1380*/  BAR.SYNC.DEFER_BLOCKING 0x0 ;  /* 0x0000000000007b1d */ /* 0x000fe20000010000 */
[----:B------:R-:W-:Y:S01]  /*1390*/  UISETP.NE.AND UP1, UPT, UR8, 0x2, UPT ;  /* 0x000000020800788c */ /* 0x000fe2000bf25270 */
[----:B------:R-:W-:Y:S02]  /*13a0*/  ISETP.NE.OR P5, PT, R0, 0x2, !P5 ;  /* 0x000000020000780c */ /* 0x000fe40006fa5670 */
[----:B------:R-:W-:-:S06]  /*13b0*/  LOP3.LUT R2, R108, 0x1f, RZ, 0xc0, !PT ;  /* 0x0000001f6c027812 */ /* 0x000fcc00078ec0ff */
[----:B------:R-:W-:Y:S05]  /*13c0*/  BRA.U UP1, `(.L_x_17) ;  /* 0x0000001101807547 */ /* 0x000fea000b800000 */
[----:B------:R-:W1:Y:S01]  /*13d0*/  LDCU UR13, c[0x0][0x38c] ;  /* 0x00007180ff0d77ac */ /* 0x000e620008000800 */
[----:B------:R-:W2:Y:S01]  /*13e0*/  LDC R8, c[0x0][0x370] ;  /* 0x0000dc00ff087b82 */ /* 0x000ea20000000800 */
[----:B------:R-:W-:Y:S01]  /*13f0*/  PLOP3.LUT P1, PT, PT, PT, UP2, 0x80, 0x8 ;  /* 0x000000000008781c */ /* 0x000fe20003f2f028 */
[----:B------:R-:W-:Y:S01]  /*1400*/  IMAD.MOV.U32 R17, RZ, RZ, 0x1 ;  /* 0x00000001ff117424 */ /* 0x000fe200078e00ff */
[----:B------:R-:W-:Y:S01]  /*1410*/  ISETP.EQ.OR P4, PT, R2, RZ, P5 ;  /* 0x000000ff0200720c */ /* 0x000fe20002f82670 */
[----:B------:R-:W-:Y:S01]  /*1420*/  IMAD.MOV.U32 R16, RZ, RZ, RZ ;  /* 0x000000ffff107224 */ /* 0x000fe200078e00ff */
[----:B------:R-:W-:Y:S02]  /*1430*/  PLOP3.LUT P1, PT, P1, PT, PT, 0x8, 0x80 ;  /* 0x000000000080781c */ /* 0x000fe40000f2e170 */
[----:B------:R-:W-:Y:S01]  /*1440*/  CS2R R12, SRZ ;  /* 0x00000000000c7805 */ /* 0x000fe2000001ff00 */
[----:B------:R-:W-:Y:S01]  /*1450*/  IMAD.MOV.U32 R11, RZ, RZ, 0x1 ;  /* 0x00000001ff0b7424 */ /* 0x000fe200078e00ff */
[----:B------:R-:W4:Y:S01]  /*1460*/  LDC R0, c[0x0][0x374] ;  /* 0x0000dd00ff007b82 */ /* 0x000f220000000800 */
[----:B------:R-:W2:Y:S01]  /*1470*/  LDCU.64 UR22, c[0x0][0x348] ;  /* 0x00006900ff1677ac */ /* 0x000ea20008000a00 */
[----:B------:R-:W-:Y:S01]  /*1480*/  UMOV UR6, URZ ;  /* 0x000000ff00067c82 */ /* 0x000fe20008000000 */
[----:B-1----:R-:W-:-:S04]  /*1490*/  UIADD3 UR5, UPT, UPT, UR13, 0x1f, URZ ;  /* 0x0000001f0d057890 */ /* 0x002fc8000fffe0ff */
[----:B------:R-:W-:-:S04]  /*14a0*/  USHF.R.S32.HI UR4, URZ, 0x1f, UR5 ;  /* 0x0000001fff047899 */ /* 0x000fc80008011405 */
[----:B------:R-:W-:-:S04]  /*14b0*/  ULEA.HI UR4, UR4, UR5, URZ, 0x5 ;  /* 0x0000000504047291 */ /* 0x000fc8000f8f28ff */
[----:B------:R-:W-:Y:S02]  /*14c0*/  USHF.R.S32.HI UR15, URZ, 0x5, UR4 ;  /* 0x00000005ff0f7899 */ /* 0x000fe40008011404 */
[----:B------:R-:W-:Y:S02]  /*14d0*/  UIADD3 UR4, UPT, UPT, UR13, -0x1, URZ ;  /* 0xffffffff0d047890 */ /* 0x000fe4000fffe0ff */
[----:B------:R-:W-:Y:S02]  /*14e0*/  UISETP.LT.U32.AND UP0, UPT, UR15, 0x5, UPT ;  /* 0x000000050f00788c */ /* 0x000fe4000bf01070 */
[----:B------:R-:W-:Y:S02]  /*14f0*/  UISETP.GE.U32.AND UP1, UPT, UR4, -0x3f, UPT ;  /* 0xffffffc10400788c */ /* 0x000fe4000bf26070 */
[----:B------:R-:W-:Y:S02]  /*1500*/  USEL UR14, UR15, 0x5, UP0 ;  /* 0x000000050f0e7887 */ /* 0x000fe40008000000 */
[----:B------:R-:W-:-:S02]  /*1510*/  UIADD3 UR13, UPT, UPT, UR13, 0x3e, URZ ;  /* 0x0000003e0d0d7890 */ /* 0x000fc4000fffe0ff */
[----:B------:R-:W-:Y:S02]  /*1520*/  UIADD3 UR5, UPT, UPT, UR14, -0x1, URZ ;  /* 0xffffffff0e057890 */ /* 0x000fe4000fffe0ff */
[----:B------:R-:W-:-:S03]  /*1530*/  UIADD3 UR7, UPT, UPT, UR15, -UR14, URZ ;  /* 0x8000000e0f077290 */ /* 0x000fc6000fffe0ff */
[----:B------:R-:W-:-:S04]  /*1540*/  @UP1 UIADD3 UR5, UPT, UPT, UR14, URZ, URZ ;  /* 0x000000ff0e051290 */ /* 0x000fc8000fffe0ff */
[----:B--2---:R-:W-:-:S12]  /*1550*/  UIADD3 UR5, UPT, UPT, UR5, 0x1, URZ ;  /* 0x0000000105057890 */ /* 0x004fd8000fffe0ff */
.L_x_35:
[----:B------:R-:W-:Y:S01]  /*1560*/  UISETP.NE.AND UP0, UPT, UR37, URZ, UPT ;  /* 0x000000ff2500728c */ /* 0x000fe2000bf05270 */
[----:B------:R-:W1:Y:S08]  /*1570*/  S2UR UR37, SR_CgaCtaId ;  /* 0x00000000002579c3 */ /* 0x000e700000008800 */
[----:B------:R-:W-:Y:S05]  /*1580*/  BRA.U UP0, `(.L_x_18) ;  /* 0x0000000100347547 */ /* 0x000fea000b800000 */
[----:B------:R-:W2:Y:S01]  /*1590*/  S2R R2, SR_CgaCtaId ;  /* 0x0000000000027919 */ /* 0x000ea20000008800 */
[----:B------:R-:W-:-:S04]  /*15a0*/  MOV R3, 0x400 ;  /* 0x0000040000037802 */ /* 0x000fc80000000f00 */
[----:B--2---:R-:W-:Y:S02]  /*15b0*/  LEA R2, R2, R3, 0x18 ;  /* 0x0000000302027211 */ /* 0x004fe400078ec0ff */
[----:B------:R-:W-:-:S03]  /*15c0*/  SHF.L.U32 R3, R11, 0x1f, RZ ;  /* 0x0000001f0b037819 */ /* 0x000fc600000006ff */
[----:B------:R-:W-:-:S04]  /*15d0*/  IMAD R2, R12, 0x8, R2 ;  /* 0x000000080c027824 */ /* 0x000fc800078e0202 */
[----:B------:R-:W2:Y:S02]  /*15e0*/  SYNCS.PHASECHK.TRANS64.TRYWAIT P0, [R2+URZ+0x110], R3 ;  /* 0x00011003020075a7 */ /* 0x000ea400080011ff */
[----:B--2---:R-:W-:Y:S05]  /*15f0*/  @!P0 BRA `(.L_x_19) ;  /* 0x0000007800548947 */ /* 0x004fea0003800000 */
.L_x_126:
[----:B------:R-:W-:Y:S01]  /*1600*/  VIADD R12, R12, 0x1 ;  /* 0x000000010c0c7836 */ /* 0x000fe20000000000 */
[----:B------:R2:W-:Y:S04]  /*1610*/  SYNCS.ARRIVE.TRANS64.A1T0 RZ, [R2+URZ+0x100], RZ ;  /* 0x000100ff02ff79a7 */ /* 0x0005e800081000ff */
[----:B------:R-:W-:-:S04]  /*1620*/  ISETP.NE.AND P0, PT, R12, 0x2, PT ;  /* 0x000000020c00780c */ /* 0x000fc80003f05270 */
[----:B------:R-:W-:Y:S02]  /*1630*/  SEL R12, R12, RZ, P0 ;  /* 0x000000ff0c0c7207 */ /* 0x000fe40000000000 */
[----:B--2---:R-:W-:-:S04]  /*1640*/  SEL R2, RZ, 0x1, P0 ;  /* 0x00000001ff027807 */ /* 0x004fc80000000000 */
[----:B------:R-:W-:-:S07]  /*1650*/  LOP3.LUT R11, R11, R2, RZ, 0x3c, !PT ;  /* 0x000000020b0b7212 */ /* 0x000fce00078e3cff */
.L_x_18:
[----:B------:R-:W-:Y:S01]  /*1660*/  UMOV UR4, 0x400 ;  /* 0x0000040000047882 */ /* 0x000fe20000000000 */
[----:B------:R-:W-:Y:S01]  /*1670*/  SHF.L.U32 R2, R17, 0x1f, RZ ;  /* 0x0000001f11027819 */ /* 0x000fe200000006ff */
[----:B-1----:R-:W-:Y:S01]  /*1680*/  ULEA UR4, UR37, UR4, 0x18 ;  /* 0x0000000425047291 */ /* 0x002fe2000f8ec0ff */
[----:B------:R-:W-:Y:S01]  /*1690*/  R2UR UR35, R15 ;  /* 0x000000000f2372ca */ /* 0x000fe200000e0000 */
[----:B------:R-:W-:Y:S01]  /*16a0*/  UISETP.GE.U32.AND UP0, UPT, UR13, 0x3f, UPT ;  /* 0x0000003f0d00788c */ /* 0x000fe2000bf06070 */
[----:B------:R-:W-:Y:S01]  /*16b0*/  R2UR UR11, R14 ;  /* 0x000000000e0b72ca */ /* 0x000fe200000e0000 */
[----:B------:R-:W-:Y:S01]  /*16c0*/  ULEA UR8, UR6, UR4, 0x3 ;  /* 0x0000000406087291 */ /* 0x000fe2000f8e18ff */
[----:B------:R-:W-:-:S08]  /*16d0*/  UMOV UR24, URZ ;  /* 0x000000ff00187c82 */ /* 0x000fd00008000000 */
[----:B------:R1:W2:Y:S01]  /*16e0*/  SYNCS.PHASECHK.TRANS64.TRYWAIT P0, [UR8+0x28], R2 ;  /* 0x00002802ff0075a7 */ /* 0x0002a20008001108 */
[----:B------:R-:W-:Y:S02]  /*16f0*/  USHF.L.U32 UR35, UR35, 0x6, URZ ;  /* 0x0000000623237899 */ /* 0x000fe400080006ff */
[----:B------:R-:W-:Y:S01]  /*1700*/  USHF.L.U32 UR11, UR11, 0x8, URZ ;  /* 0x000000080b0b7899 */ /* 0x000fe200080006ff */
[----:B------:R-:W-:Y:S11]  /*1710*/  BRA.U !UP0, `(.L_x_20) ;  /* 0x0000000108a87547 */ /* 0x000ff6000b800000 */
[----:B------:R-:W-:Y:S01]  /*1720*/  UMOV UR16, URZ ;  /* 0x000000ff00107c82 */ /* 0x000fe20008000000 */
[----:B------:R-:W-:-:S05]  /*1730*/  UMOV UR17, UR6 ;  /* 0x0000000600117c82 */ /* 0x000fca0008000000 */
.L_x_25:
[----:B-1----:R-:W-:Y:S01]  /*1740*/  ULEA UR33, UR17, UR4, 0x3 ;  /* 0x0000000411217291 */ /* 0x002fe2000f8e18ff */
[----:B--2---:R-:W-:Y:S01]  /*1750*/  @!P5 MOV R3, 0x2800 ;  /* 0x000028000003d802 */ /* 0x004fe20000000f00 */
[----:B--2---:R-:W-:Y:S10]  /*1760*/  @P0 BRA `(.L_x_21) ;  /* 0x00000000000c0947 */ /* 0x004ff40003800000 */
[----:B------:R-:W-:-:S04]  /*1770*/  SHF.L.U32 R4, R17, 0x1f, RZ ;  /* 0x0000001f11047819 */ /* 0x000fc800000006ff */
[----:B------:R-:W2:Y:S02]  /*1780*/  SYNCS.PHASECHK.TRANS64.TRYWAIT P0, [UR33+0x28], R4 ;  /* 0x00002804ff0075a7 */ /* 0x000ea40008001121 */
[----:B--2---:R-:W-:Y:S05]  /*1790*/  @!P0 BRA `(.L_x_22) ;  /* 0x0000007800008947 */ /* 0x004fea0003800000 */
.L_x_21:
[----:B------:R2:W-:Y:S01]  /*17a0*/  @!P5 SYNCS.ARRIVE.TRANS64 RZ, [UR33], R3 ;  /* 0x00000003ffffd9a7 */ /* 0x0005e20008000021 */
[----:B------:R-:W-:Y:S04]  /*17b0*/  BSSY.RECONVERGENT B0, `(.L_x_23) ;  /* 0x0000003000007945 */ /* 0x000fe80003800200 */
[----:B------:R-:W-:Y:S05]  /*17c0*/  @P4 BRA `(.L_x_24) ;  /* 0x0000000000044947 */ /* 0x000fea0003800000 */
[----:B------:R-:W-:Y:S05]  /*17d0*/  BPT.TRAP 0x1 ;  /* 0x000000040000795c */ /* 0x000fea0000300000 */
.L_x_24:
[----:B------:R-:W-:Y:S05]  /*17e0*/  BSYNC.RECONVERGENT B0 ;  /* 0x0000000000007941 */ /* 0x000fea0003800200 */
.L_x_23:
[----:B------:R-:W-:Y:S02]  /*17f0*/  UIADD3 UR6, UPT, UPT, UR17, 0x1, URZ ;  /* 0x0000000111067890 */ /* 0x000fe4000fffe0ff */
[----:B------:R-:W-:Y:S02]  /*1800*/  ULEA UR32, UR17, UR4, 0xb ;  /* 0x0000000411207291 */ /* 0x000fe4000f8e58ff */
[----:B------:R-:W-:Y:S02]  /*1810*/  UISETP.NE.AND UP0, UPT, UR6, 0x5, UPT ;  /* 0x000000050600788c */ /* 0x000fe4000bf05270 */
[----:B------:R-:W-:Y:S02]  /*1820*/  UIADD3 UR26, UP1, UPT, UR22, 0x80, URZ ;  /* 0x00000080161a7890 */ /* 0x000fe4000ff3e0ff */
[----:B------:R-:W-:Y:S02]  /*1830*/  USEL UR9, URZ, 0x1, UP0 ;  /* 0x00000001ff097887 */ /* 0x000fe40008000000 */
[----:B------:R-:W-:-:S02]  /*1840*/  USEL UR6, UR6, URZ, UP0 ;  /* 0x000000ff06067287 */ /* 0x000fc40008000000 */
[----:B------:R-:W-:Y:S02]  /*1850*/  UIADD3 UR20, UP0, UPT, UR22, 0x180, URZ ;  /* 0x0000018016147890 */ /* 0x000fe4000ff1e0ff */
[----:B------:R-:W-:Y:S01]  /*1860*/  ULEA UR8, UR6, UR4, 0x3 ;  /* 0x0000000406087291 */ /* 0x000fe2000f8e18ff */
[----:B------:R-:W-:Y:S01]  /*1870*/  LOP3.LUT R17, R17, UR9, RZ, 0x3c, !PT ;  /* 0x0000000911117c12 */ /* 0x000fe2000f8e3cff */
[----:B------:R-:W-:Y:S02]  /*1880*/  USHF.L.U32 UR34, UR16, 0x5, URZ ;  /* 0x0000000510227899 */ /* 0x000fe400080006ff */
[----:B------:R-:W-:Y:S01]  /*1890*/  UIADD3.X UR27, UPT, UPT, URZ, UR23, URZ, UP1, !UPT ;  /* 0x00000017ff1b7290 */ /* 0x000fe20008ffe4ff */
[----:B-1----:R-:W-:Y:S01]  /*18a0*/  SHF.L.U32 R2, R17, 0x1f, RZ ;  /* 0x0000001f11027819 */ /* 0x002fe200000006ff */
[----:B------:R-:W-:Y:S02]  /*18b0*/  UIADD3 UR32, UPT, UPT, UR32, 0x6400, URZ ;  /* 0x0000640020207890 */ /* 0x000fe4000fffe0ff */
[----:B------:R-:W-:Y:S01]  /*18c0*/  UIADD3.X UR21, UPT, UPT, URZ, UR23, URZ, UP0, !UPT ;  /* 0x00000017ff157290 */ /* 0x000fe200087fe4ff */
[----:B------:R1:W1:Y:S01]  /*18d0*/  SYNCS.PHASECHK.TRANS64.TRYWAIT P0, [UR8+0x28], R2 ;  /* 0x00002802ff0075a7 */ /* 0x0002620008001108 */
[----:B------:R-:W-:Y:S01]  /*18e0*/  ULEA UR8, UR17, UR4, 0xd ;  /* 0x0000000411087291 */ /* 0x000fe2000f8e68ff */
[----:B------:R-:W-:Y:S01]  /*18f0*/  UMOV UR18, 0x0 ;  /* 0x0000000000127882 */ /* 0x000fe20000000000 */
[----:B------:R-:W-:-:S02]  /*1900*/  UMOV UR19, 0x10000000 ;  /* 0x1000000000137882 */ /* 0x000fc40000000000 */
[----:B------:R-:W-:Y:S01]  /*1910*/  UIADD3 UR8, UPT, UPT, UR8, 0x8c00, URZ ;  /* 0x00008c0008087890 */ /* 0x000fe2000fffe0ff */
[----:B------:R1:W-:Y:S01]  /*1920*/  UTMALDG.3D [UR32], [UR26], desc[UR18] ;  /* 0x000012201a0075b4 */ /* 0x0003e20008011000 */
[----:B------:R-:W-:Y:S01]  /*1930*/  UMOV UR12, UR36 ;  /* 0x00000024000c7c82 */ /* 0x000fe20008000000 */
[----:B------:R-:W-:Y:S01]  /*1940*/  UMOV UR9, UR33 ;  /* 0x0000002100097c82 */ /* 0x000fe20008000000 */
[----:B------:R-:W-:Y:S01]  /*1950*/  UMOV UR10, UR34 ;  /* 0x00000022000a7c82 */ /* 0x000fe20008000000 */
[----:B------:R-:W-:Y:S01]  /*1960*/  UIADD3 UR16, UPT, UPT, UR16, 0x1, URZ ;  /* 0x0000000110107890 */ /* 0x000fe2000fffe0ff */
[----:B------:R-:W-:Y:S01]  /*1970*/  UMOV UR24, UR5 ;  /* 0x0000000500187c82 */ /* 0x000fe20008000000 */
[----:B------:R-:W-:Y:S02]  /*1980*/  UMOV UR17, UR6 ;  /* 0x0000000600117c82 */ /* 0x000fe40008000000 */
[----:B------:R1:W-:Y:S01]  /*1990*/  UTMALDG.3D [UR8], [UR20], desc[UR18] ;  /* 0x00001208140075b4 */ /* 0x0003e20008011000 */
[----:B------:R-:W-:-:S09]  /*19a0*/  UISETP.NE.AND UP0, UPT, UR16, UR5, UPT ;  /* 0x000000051000728c */ /* 0x000fd2000bf05270 */
[----:B------:R-:W-:Y:S05]  /*19b0*/  BRA.U UP0, `(.L_x_25) ;  /* 0xfffffffd00607547 */ /* 0x000fea000b83ffff */
.L_x_20:
[----:B-1----:R-:W-:Y:S01]  /*19c0*/  ULEA UR8, UR6, UR4, 0x3 ;  /* 0x0000000406087291 */ /* 0x002fe2000f8e18ff */
[----:B------:R-:W-:Y:S01]  /*19d0*/  SHF.L.U32 R2, R17, 0x1f, RZ ;  /* 0x0000001f11027819 */ /* 0x000fe200000006ff */
[----:B------:R-:W-:Y:S01]  /*19e0*/  @!P1 SYNCS.ARRIVE.TRANS64.A1T0 RZ, [UR4+0x98], RZ ;  /* 0x000098ffffff99a7 */ /* 0x000fe20008100004 */
[----:B------:R-:W-:-:S06]  /*19f0*/  UISETP.GT.AND UP0, UPT, UR15, UR14, UPT ;  /* 0x0000000e0f00728c */ /* 0x000fcc000bf04270 */
[----:B--2---:R1:W2:Y:S03]  /*1a00*/  SYNCS.PHASECHK.TRANS64.TRYWAIT P0, [UR8+0x28], R2 ;  /* 0x00002802ff0075a7 */ /* 0x0042a60008001108 */
[----:B------:R-:W-:Y:S05]  /*1a10*/  BRA.U !UP0, `(.L_x_26) ;  /* 0x0000000108ac7547 */ /* 0x000fea000b800000 */
[----:B------:R-:W-:Y:S01]  /*1a20*/  UIADD3 UR21, UPT, UPT, UR7, UR24, URZ ;  /* 0x0000001807157290 */ /* 0x000fe2000fffe0ff */
[----:B------:R-:W-:-:S11]  /*1a30*/  UMOV UR25, UR6 ;  /* 0x0000000600197c82 */ /* 0x000fd60008000000 */
.L_x_31:
[----:B-1----:R-:W-:Y:S01]  /*1a40*/  ULEA UR17, UR25, UR4, 0x3 ;  /* 0x0000000419117291 */ /* 0x002fe2000f8e18ff */
[----:B--2---:R-:W-:Y:S01]  /*1a50*/  @!P5 MOV R3, 0x2800 ;  /* 0x000028000003d802 */ /* 0x004fe20000000f00 */
[----:B--2---:R-:W-:Y:S10]  /*1a60*/  @P0 BRA `(.L_x_27) ;  /* 0x00000000000c0947 */ /* 0x004ff40003800000 */
[----:B------:R-:W-:-:S04]  /*1a70*/  SHF.L.U32 R4, R17, 0x1f, RZ ;  /* 0x0000001f11047819 */ /* 0x000fc800000006ff */
[----:B------:R-:W2:Y:S02]  /*1a80*/  SYNCS.PHASECHK.TRANS64.TRYWAIT P0, [UR17+0x28], R4 ;  /* 0x00002804ff0075a7 */ /* 0x000ea40008001111 */
[----:B--2---:R-:W-:Y:S05]  /*1a90*/  @!P0 BRA `(.L_x_28) ;  /* 0x0000007400588947 */ /* 0x004fea0003800000 */
.L_x_27:
[----:B------:R2:W-:Y:S01]  /*1aa0*/  @!P5 SYNCS.ARRIVE.TRANS64 RZ, [UR17], R3 ;  /* 0x00000003ffffd9a7 */ /* 0x0005e20008000011 */
[----:B------:R-:W-:Y:S04]  /*1ab0*/  BSSY.RECONVERGENT B0, `(.L_x_29) ;  /* 0x0000003000007945 */ /* 0x000fe80003800200 */
[----:B------:R-:W-:Y:S05]  /*1ac0*/  @P4 BRA `(.L_x_30) ;  /* 0x0000000000044947 */ /* 0x000fea0003800000 */
[----:B------:R-:W-:Y:S05]  /*1ad0*/  BPT.TRAP 0x1 ;  /* 0x000000040000795c */ /* 0x000fea0000300000 */
.L_x_30:
[----:B------:R-:W-:Y:S05]  /*1ae0*/  BSYNC.RECONVERGENT B0 ;  /* 0x0000000000007941 */ /* 0x000fea0003800200 */
.L_x_29:
        /* <DEDUP_REMOVED lines=10> */
[----:B------:R-:W-:Y:S01]  /*1b90*/  UIADD3 UR16, UPT, UPT, UR16, 0x6400, URZ ;  /* 0x0000640010107890 */ /* 0x000fe2000fffe0ff */
[----:B-1----:R-:W-:Y:S01]  /*1ba0*/  SHF.L.U32 R2, R17, 0x1f, RZ ;  /* 0x0000001f11027819 */ /* 0x002fe200000006ff */
[----:B------:R-:W-:Y:S02]  /*1bb0*/  UIADD3.X UR31, UPT, UPT, URZ, UR23, URZ, UP1, !UPT ;  /* 0x00000017ff1f7290 */ /* 0x000fe40008ffe4ff */
[----:B------:R-:W-:Y:S01]  /*1bc0*/  UIADD3.X UR29, UPT, UPT, URZ, UR23, URZ, UP0, !UPT ;  /* 0x00000017ff1d7290 */ /* 0x000fe200087fe4ff */
[----:B------:R1:W1:Y:S01]  /*1bd0*/  SYNCS.PHASECHK.TRANS64.TRYWAIT P0, [UR8+0x28], R2 ;  /* 0x00002802ff0075a7 */ /* 0x0002620008001108 */
[----:B------:R-:W-:Y:S01]  /*1be0*/  ULEA UR8, UR25, UR4, 0xd ;  /* 0x0000000419087291 */ /* 0x000fe2000f8e68ff */
[----:B------:R-:W-:Y:S01]  /*1bf0*/  UMOV UR26, 0x0 ;  /* 0x00000000001a7882 */ /* 0x000fe20000000000 */
[----:B------:R-:W-:-:S02]  /*1c00*/  UMOV UR27, 0x10000000 ;  /* 0x10000000001b7882 */ /* 0x000fc40000000000 */
[----:B------:R-:W-:Y:S01]  /*1c10*/  UIADD3 UR8, UPT, UPT, UR8, 0x8c00, URZ ;  /* 0x00008c0008087890 */ /* 0x000fe2000fffe0ff */
[----:B------:R-:W-:Y:S01]  /*1c20*/  UMOV UR19, UR35 ;  /* 0x0000002300137c82 */ /* 0x000fe20008000000 */
[----:B------:R-:W-:Y:S01]  /*1c30*/  UMOV UR20, UR36 ;  /* 0x0000002400147c82 */ /* 0x000fe20008000000 */
[----:B------:R-:W-:Y:S01]  /*1c40*/  UMOV UR12, UR36 ;  /* 0x00000024000c7c82 */ /* 0x000fe20008000000 */
[----:B------:R-:W-:Y:S01]  /*1c50*/  UMOV UR9, UR17 ;  /* 0x0000001100097c82 */ /* 0x000fe20008000000 */
[----:B------:R-:W-:Y:S01]  /*1c60*/  UMOV UR10, UR18 ;  /* 0x00000012000a7c82 */ /* 0x000fe20008000000 */
[----:B------:R1:W-:Y:S01]  /*1c70*/  UTMALDG.3D [UR16], [UR30], desc[UR26] ;  /* 0x00001a101e0075b4 */ /* 0x0003e20008011000 */
[----:B------:R-:W-:Y:S01]  /*1c80*/  UIADD3 UR24, UPT, UPT, UR24, 0x1, URZ ;  /* 0x0000000118187890 */ /* 0x000fe2000fffe0ff */
[----:B------:R-:W-:-:S03]  /*1c90*/  UMOV UR25, UR6 ;  /* 0x0000000600197c82 */ /* 0x000fc60008000000 */
[----:B------:R-:W-:Y:S01]  /*1ca0*/  UISETP.NE.AND UP0, UPT, UR24, UR21, UPT ;  /* 0x000000151800728c */ /* 0x000fe2000bf05270 */
[----:B------:R1:W-:Y:S08]  /*1cb0*/  UTMALDG.3D [UR8], [UR28], desc[UR26] ;  /* 0x00001a081c0075b4 */ /* 0x0003f00008011000 */
[----:B------:R-:W-:Y:S05]  /*1cc0*/  BRA.U UP0, `(.L_x_31) ;  /* 0xfffffffd005c7547 */ /* 0x000fea000b83ffff */
.L_x_26:
[C---:B-1----:R-:W-:Y:S01]  /*1cd0*/  LEA R2, R16.reuse, UR4, 0x3 ;  /* 0x0000000410027c11 */ /* 0x042fe2000f8e18ff */
[----:B------:R-:W-:Y:S01]  /*1ce0*/  NOP ;  /* 0x0000000000007918 */ /* 0x000fe20000000000 */
[----:B--2---:R-:W-:Y:S02]  /*1cf0*/  SHF.L.U32 R3, R13, 0x1f, RZ ;  /* 0x0000001f0d037819 */ /* 0x004fe400000006ff */
[----:B------:R-:W-:Y:S02]  /*1d00*/  LEA R4, R16, UR4, 0x4 ;  /* 0x0000000410047c11 */ /* 0x000fe4000f8e20ff */
[----:B------:R-:W1:Y:S02]  /*1d10*/  SYNCS.PHASECHK.TRANS64.TRYWAIT P0, [R2+URZ+0xa0], R3 ;  /* 0x0000a003020075a7 */ /* 0x000e6400080011ff */
[----:B-1----:R-:W-:Y:S05]  /*1d20*/  @!P0 BRA `(.L_x_32) ;  /* 0x0000007000cc8947 */ /* 0x002fea0003800000 */
.L_x_129:
[----:B------:R-:W2:Y:S01]  /*1d30*/  LDS.128 R4, [R4+0x130] ;  /* 0x0001300004047984 */ /* 0x000ea20000000c00 */
[----:B---3--:R-:W-:Y:S01]  /*1d40*/  ISETP.GE.AND P0, PT, R40, 0x1, PT ;  /* 0x000000012800780c */ /* 0x008fe20003f06270 */
[----:B-1----:R-:W-:Y:S01]  /*1d50*/  VIADD R2, R2, 0xb0 ;  /* 0x000000b002027836 */ /* 0x002fe20000000000 */
[----:B------:R-:W-:Y:S01]  /*1d60*/  @!PT LDS RZ, [RZ] ;  /* 0x00000000fffff984 */ /* 0x000fe20000000800 */
[----:B------:R-:W-:Y:S01]  /*1d70*/  @!PT LDS RZ, [RZ] ;  /* 0x00000000fffff984 */ /* 0x000fe20000000800 */
[----:B------:R-:W-:Y:S01]  /*1d80*/  @!PT LDS RZ, [RZ] ;  /* 0x00000000fffff984 */ /* 0x000fe20000000800 */
[----:B------:R-:W-:Y:S01]  /*1d90*/  @!PT LDS RZ, [RZ] ;  /* 0x00000000fffff984 */ /* 0x000fe20000000800 */
[----:B------:R1:W-:Y:S06]  /*1da0*/  MEMBAR.ALL.CTA ;  /* 0x0000000000007992 */ /* 0x0003ec0000008000 */
[----:B-1----:R-:W1:Y:S01]  /*1db0*/  FENCE.VIEW.ASYNC.S ;  /* 0x00000000000073c6 */ /* 0x002e620000000000 */
[----:B------:R-:W-:-:S04]  /*1dc0*/  PRMT R2, RZ, 0x654, R2 ;  /* 0x00000654ff027816 */ /* 0x000fc80000000002 */
[----:B-1----:R1:W-:Y:S01]  /*1dd0*/  SYNCS.ARRIVE.TRANS64.RED.A1T0 RZ, [R2+URZ], RZ ;  /* 0x000000ff02ff79a7 */ /* 0x0023e200081004ff */
[----:B--2---:R-:W-:-:S13]  /*1de0*/  LOP3.LUT P2, RZ, R6, 0x1, RZ, 0xc0, !PT ;  /* 0x0000000106ff7812 */ /* 0x004fda000784c0ff */
[----:B------:R-:W-:Y:S01]  /*1df0*/  @P2 SHF.R.U32.HI R3, RZ, 0x10, R5 ;  /* 0x00000010ff032819 */ /* 0x000fe20000011605 */
[----:B------:R-:W-:Y:S01]  /*1e00*/  VOTEU.ANY UP0, P2 ;  /* 0x0000000000ff7886 */ /* 0x000fe20001000100 */
[----:B------:R-:W-:Y:S02]  /*1e10*/  @P2 MOV R10, R4 ;  /* 0x00000004000a2202 */ /* 0x000fe40000000f00 */
[----:B------:R-:W-:Y:S02]  /*1e20*/  @P2 R2UR.BROADCAST UR8, R3 ;  /* 0x00000000030822ca */ /* 0x000fe400008e0000 */
[----:B------:R-:W-:-:S11]  /*1e30*/  @P2 LOP3.LUT R9, R5, 0xffff, RZ, 0xc0, !PT ;  /* 0x0000ffff05092812 */ /* 0x000fd600078ec0ff */
[----:B------:R-:W-:Y:S01]  /*1e40*/  @UP0 UMOV UR36, UR8 ;  /* 0x0000000800240c82 */ /* 0x000fe20008000000 */
[----:B-1----:R-:W-:Y:S05]  /*1e50*/  @!P0 BRA `(.L_x_33) ;  /* 0x0000000000b88947 */ /* 0x002fea0003800000 */
[----:B------:R-:W4:Y:S01]  /*1e60*/  LDC.64 R4, c[0x0][0xb18] ;  /* 0x0002c600ff047b82 */ /* 0x000f220000000a00 */
[----:B------:R-:W-:-:S07]  /*1e70*/  ISETP.NE.AND P3, PT, R40, 0x1, PT ;  /* 0x000000012800780c */ /* 0x000fce0003f65270 */
[----:B------:R-:W1:Y:S08]  /*1e80*/  LDC.64 R6, c[0x0][0xb10] ;  /* 0x0002c400ff067b82 */ /* 0x000e700000000a00 */
[----:B------:R-:W2:Y:S08]  /*1e90*/  LDC R14, c[0x0][0xb20] ;  /* 0x0002c800ff0e7b82 */ /* 0x000eb00000000800 */
[----:B------:R-:W3:Y:S01]  /*1ea0*/  LDC R15, c[0x0][0xb0c] ;  /* 0x0002c300ff0f7b82 */ /* 0x000ee20000000800 */
[----:B----4-:R-:W-:Y:S01]  /*1eb0*/  IMAD.HI.U32 R19, R0, R5, RZ ;  /* 0x0000000500137227 */ /* 0x010fe200078e00ff */
[----:B------:R-:W-:-:S03]  /*1ec0*/  ISETP.NE.AND P0, PT, R4, 0x1, PT ;  /* 0x000000010400780c */ /* 0x000fc60003f05270 */
[----:B------:R-:W-:-:S03]  /*1ed0*/  IMAD.HI.U32 R5, R9, R5, RZ ;  /* 0x0000000509057227 */ /* 0x000fc600078e00ff */
[----:B------:R-:W4:Y:S01]  /*1ee0*/  LDC.64 R2, c[0x0][0xb28] ;  /* 0x0002ca00ff027b82 */ /* 0x000f220000000a00 */
[----:B-1----:R-:W-:-:S04]  /*1ef0*/  IMAD.HI.U32 R20, R8, R6, RZ ;  /* 0x0000000608147227 */ /* 0x002fc800078e00ff */
[----:B------:R-:W-:Y:S01]  /*1f00*/  IMAD.HI.U32 R21, R10, R6, RZ ;  /* 0x000000060a157227 */ /* 0x000fe200078e00ff */
[----:B------:R-:W-:Y:S02]  /*1f10*/  SHF.R.U32.HI R20, RZ, R7, R20 ;  /* 0x00000007ff147219 */ /* 0x000fe40000011614 */
[-C--:B--2---:R-:W-:Y:S02]  /*1f20*/  SHF.R.U32.HI R19, RZ, R14.reuse, R19 ;  /* 0x0000000eff137219 */ /* 0x084fe40000011613 */
[----:B------:R-:W-:Y:S02]  /*1f30*/  SHF.R.U32.HI R5, RZ, R14, R5 ;  /* 0x0000000eff057219 */ /* 0x000fe40000011605 */
[----:B------:R-:W-:Y:S02]  /*1f40*/  SEL R19, R0, R19, !P0 ;  /* 0x0000001300137207 */ /* 0x000fe40004000000 */
[----:B------:R-:W-:Y:S02]  /*1f50*/  SHF.R.U32.HI R21, RZ, R7, R21 ;  /* 0x00000007ff157219 */ /* 0x000fe40000011615 */
[----:B---3--:R-:W-:-:S02]  /*1f60*/  ISETP.NE.AND P1, PT, R15, 0x1, PT ;  /* 0x000000010f00780c */ /* 0x008fc40003f25270 */
[----:B------:R-:W-:Y:S02]  /*1f70*/  SEL R5, R9, R5, !P0 ;  /* 0x0000000509057207 */ /* 0x000fe40004000000 */
[----:B------:R-:W-:Y:S02]  /*1f80*/  SEL R20, R8, R20, !P1 ;  /* 0x0000001408147207 */ /* 0x000fe40004800000 */
[----:B------:R-:W-:Y:S01]  /*1f90*/  SEL R21, R10, R21, !P1 ;  /* 0x000000150a157207 */ /* 0x000fe20004800000 */
[----:B----4-:R-:W-:-:S04]  /*1fa0*/  IMAD.HI.U32 R18, R19, R2, RZ ;  /* 0x0000000213127227 */ /* 0x010fc800078e00ff */
        /* <DEDUP_REMOVED lines=10> */
[----:B------:R-:W-:-:S04]  /*2050*/  @!P0 IMAD.HI.U32 R7, R21, R2, RZ ;  /* 0x0000000215078227 */ /* 0x000fc800078e00ff */
[----:B------:R-:W-:Y:S01]  /*2060*/  IMAD.MOV R2, RZ, RZ, -R6 ;  /* 0x000000ffff027224 */ /* 0x000fe200078e0a06 */
[----:B------:R-:W-:Y:S02]  /*2070*/  @!P0 SHF.R.U32.HI R3, RZ, R3, R7 ;  /* 0x00000003ff038219 */ /* 0x000fe40000011607 */
[----:B------:R-:W-:Y:S01]  /*2080*/  IADD3 R7, PT, PT, -R5, RZ, RZ ;  /* 0x000000ff05077210 */ /* 0x000fe20007ffe1ff */
[----:B------:R-:W-:Y:S01]  /*2090*/  IMAD R2, R40, R2, R5 ;  /* 0x0000000228027224 */ /* 0x000fe200078e0205 */
        /* <DEDUP_REMOVED lines=10> */
.L_x_33:
[----:B------:R-:W1:Y:S02]  /*2140*/  LDCU UR8, c[0x0][0xb30] ;  /* 0x00016600ff0877ac */ /* 0x000e640008000800 */
[----:B-1----:R-:W-:-:S09]  /*2150*/  UISETP.NE.AND UP0, UPT, UR8, 0x1, UPT ;  /* 0x000000010800788c */ /* 0x002fd2000bf05270 */
[----:B------:R-:W-:Y:S05]  /*2160*/  BRA.U UP0, `(.L_x_34) ;  /* 0x0000000100407547 */ /* 0x000fea000b800000 */
[----:B------:R-:W1:Y:S08]  /*2170*/  LDC.64 R4, c[0x0][0xb10] ;  /* 0x0002c400ff047b82 */ /* 0x000e700000000a00 */
[----:B------:R-:W2:Y:S08]  /*2180*/  LDC.64 R2, c[0x0][0xb18] ;  /* 0x0002c600ff027b82 */ /* 0x000eb00000000a00 */
[----:B------:R-:W3:Y:S08]  /*2190*/  LDC R6, c[0x0][0xb20] ;  /* 0x0002c800ff067b82 */ /* 0x000ef00000000800 */
[----:B------:R-:W4:Y:S01]  /*21a0*/  LDC R7, c[0x0][0xb0c] ;  /* 0x0002c300ff077b82 */ /* 0x000f220000000800 */
[----:B-1----:R-:W-:-:S05]  /*21b0*/  IMAD.HI.U32 R4, R10, R4, RZ ;  /* 0x000000040a047227 */ /* 0x002fca00078e00ff */
[----:B------:R-:W-:Y:S01]  /*21c0*/  SHF.R.U32.HI R4, RZ, R5, R4 ;  /* 0x00000005ff047219 */ /* 0x000fe20000011604 */
[----:B--2---:R-:W-:Y:S01]  /*21d0*/  IMAD.HI.U32 R3, R9, R3, RZ ;  /* 0x0000000309037227 */ /* 0x004fe200078e00ff */
[----:B------:R-:W-:-:S04]  /*21e0*/  ISETP.NE.AND P0, PT, R2, 0x1, PT ;  /* 0x000000010200780c */ /* 0x000fc80003f05270 */
[----:B---3--:R-:W-:-:S04]  /*21f0*/  SHF.R.U32.HI R3, RZ, R6, R3 ;  /* 0x00000006ff037219 */ /* 0x008fc80000011603 */
[----:B------:R-:W-:Y:S02]  /*2200*/  SEL R3, R9, R3, !P0 ;  /* 0x0000000309037207 */ /* 0x000fe40004000000 */
[----:B----4-:R-:W-:-:S04]  /*2210*/  ISETP.NE.AND P1, PT, R7, 0x1, PT ;  /* 0x000000010700780c */ /* 0x010fc80003f25270 */
[----:B------:R-:W-:-:S05]  /*2220*/  SEL R4, R10, R4, !P1 ;  /* 0x000000040a047207 */ /* 0x000fca0004800000 */
[----:B------:R-:W-:Y:S02]  /*2230*/  IMAD.IADD R5, R3, 0x1, -R4 ;  /* 0x0000000103057824 */ /* 0x000fe400078e0a04 */
[----:B------:R-:W-:Y:S02]  /*2240*/  IMAD.IADD R3, R4, 0x1, -R3 ;  /* 0x0000000104037824 */ /* 0x000fe400078e0a03 */
[----:B------:R-:W-:Y:S02]  /*2250*/  IMAD R10, R5, R7, R10 ;  /* 0x00000007050a7224 */ /* 0x000fe400078e020a */
[----:B------:R-:W-:-:S07]  /*2260*/  IMAD R9, R3, R2, R9 ;  /* 0x0000000203097224 */ /* 0x000fce00078e0209 */
.L_x_34:
[----:B------:R-:W-:Y:S01]  /*2270*/  VIADD R16, R16, 0x1 ;  /* 0x0000000110107836 */ /* 0x000fe20000000000 */
[----:B------:R-:W-:Y:S01]  /*2280*/  PLOP3.LUT P1, PT, PT, PT, PT, 0x80, 0x8 ;  /* 0x000000000008781c */ /* 0x000fe20003f2f070 */
[----:B------:R-:W-:Y:S02]  /*2290*/  IMAD.IADD R15, R10, 0x1, R95 ;  /* 0x000000010a0f7824 */ /* 0x000fe400078e025f */
[----:B------:R-:W-:Y:S01]  /*22a0*/  IMAD.IADD R14, R9, 0x1, R94 ;  /* 0x00000001090e7824 */ /* 0x000fe200078e025e */
[----:B------:R-:W-:-:S04]  /*22b0*/  ISETP.NE.AND P0, PT, R16, 0x2, PT ;  /* 0x000000021000780c */ /* 0x000fc80003f05270 */
[----:B------:R-:W-:Y:S02]  /*22c0*/  SEL R2, RZ, 0x1, P0 ;  /* 0x00000001ff027807 */ /* 0x000fe40000000000 */
[----:B------:R-:W-:Y:S02]  /*22d0*/  SEL R16, R16, RZ, P0 ;  /* 0x000000ff10107207 */ /* 0x000fe40000000000 */
[----:B------:R-:W-:Y:S01]  /*22e0*/  LOP3.LUT R13, R13, R2, RZ, 0x3c, !PT ;  /* 0x000000020d0d7212 */ /* 0x000fe200078e3cff */
[----:B------:R-:W-:Y:S06]  /*22f0*/  @P2 BRA `(.L_x_35) ;  /* 0xfffffff000982947 */ /* 0x000fec000383ffff */
[----:B------:R-:W-:Y:S01]  /*2300*/  UIADD3 UR4, UPT, UPT, UR4, 0x28, URZ ;  /* 0x0000002804047890 */ /* 0x000fe2000fffe0ff */
[----:B------:R-:W-:-:S03]  /*2310*/  SHF.L.U32 R2, R17, 0x1f, RZ ;  /* 0x0000001f11027819 */ /* 0x000fc600000006ff */
[----:B------:R-:W-:-:S09]  /*2320*/  ULEA UR5, UR6, UR4, 0x3 ;  /* 0x0000000406057291 */ /* 0x000fd2000f8e18ff */
[----:B------:R-:W1:Y:S02]  /*2330*/  SYNCS.PHASECHK.TRANS64.TRYWAIT P0, [UR5], R2 ;  /* 0x00000002ff0075a7 */ /* 0x000e640008001105 */
[----:B-1----:R-:W-:Y:S05]  /*2340*/  @!P0 BRA `(.L_x_36) ;  /* 0x0000006c00588947 */ /* 0x002fea0003800000 */
.L_x_131:
[----:B------:R-:W-:-:S04]  /*2350*/  UIADD3 UR6, UPT, UPT, UR6, 0x1, URZ ;  /* 0x0000000106067890 */ /* 0x000fc8000fffe0ff */
[----:B------:R-:W-:-:S04]  /*2360*/  UISETP.NE.AND UP0, UPT, UR6, 0x5, UPT ;  /* 0x000000050600788c */ /* 0x000fc8000bf05270 */
[----:B------:R-:W-:Y:S02]  /*2370*/  USEL UR7, URZ, 0x1, UP0 ;  /* 0x00000001ff077887 */ /* 0x000fe40008000000 */
[----:B------:R-:W-:-:S04]  /*2380*/  USEL UR6, UR6, URZ, UP0 ;  /* 0x000000ff06067287 */ /* 0x000fc80008000000 */
[----:B------:R-:W-:Y:S01]  /*2390*/  ULEA UR5, UR6, UR4, 0x3 ;  /* 0x0000000406057291 */ /* 0x000fe2000f8e18ff */
[----:B-1----:R-:W-:-:S04]  /*23a0*/  LOP3.LUT R2, R17, UR7, RZ, 0x3c, !PT ;  /* 0x0000000711027c12 */ /* 0x002fc8000f8e3cff */
[----:B------:R-:W-:-:S04]  /*23b0*/  SHF.L.U32 R3, R2, 0x1f, RZ ;  /* 0x0000001f02037819 */ /* 0x000fc800000006ff */
[----:B------:R-:W1:Y:S02]  /*23c0*/  SYNCS.PHASECHK.TRANS64.TRYWAIT P0, [UR5], R3 ;  /* 0x00000003ff0075a7 */ /* 0x000e640008001105 */
[----:B-1----:R-:W-:Y:S05]  /*23d0*/  @!P0 BRA `(.L_x_37) ;  /* 0x0000006c004c8947 */ /* 0x002fea0003800000 */
.L_x_133:
[----:B------:R-:W-:-:S04]  /*23e0*/  UIADD3 UR6, UPT, UPT, UR6, 0x1, URZ ;  /* 0x0000000106067890 */ /* 0x000fc8000fffe0ff */
[----:B------:R-:W-:-:S04]  /*23f0*/  UISETP.NE.AND UP0, UPT, UR6, 0x5, UPT ;  /* 0x000000050600788c */ /* 0x000fc8000bf05270 */
[----:B------:R-:W-:Y:S02]  /*2400*/  USEL UR7, URZ, 0x1, UP0 ;  /* 0x00000001ff077887 */ /* 0x000fe40008000000 */
[----:B------:R-:W-:-:S04]  /*2410*/  USEL UR6, UR6, URZ, UP0 ;  /* 0x000000ff06067287 */ /* 0x000fc80008000000 */
[----:B------:R-:W-:Y:S01]  /*2420*/  ULEA UR5, UR6, UR4, 0x3 ;  /* 0x0000000406057291 */ /* 0x000fe2000f8e18ff */
[----:B------:R-:W-:-:S04]  /*2430*/  LOP3.LUT R2, R2, UR7, RZ, 0x3c, !PT ;  /* 0x0000000702027c12 */ /* 0x000fc8000f8e3cff */
[----:B-1----:R-:W-:-:S04]  /*2440*/  SHF.L.U32 R3, R2, 0x1f, RZ ;  /* 0x0000001f02037819 */ /* 0x002fc800000006ff */
[----:B------:R-:W1:Y:S02]  /*2450*/  SYNCS.PHASECHK.TRANS64.TRYWAIT P0, [UR5], R3 ;  /* 0x00000003ff0075a7 */ /* 0x000e640008001105 */
[----:B-1----:R-:W-:Y:S05]  /*2460*/  @!P0 BRA `(.L_x_38) ;  /* 0x0000006c00408947 */ /* 0x002fea0003800000 */
.L_x_135:
        /* <DEDUP_REMOVED lines=9> */
.L_x_137:
[----:B------:R-:W-:-:S04]  /*2500*/  UIADD3 UR6, UPT, UPT, UR6, 0x1, URZ ;  /* 0x0000000106067890 */ /* 0x000fc8000fffe0ff */
[----:B------:R-:W-:-:S04]  /*2510*/  UISETP.NE.AND UP0, UPT, UR6, 0x5, UPT ;  /* 0x000000050600788c */ /* 0x000fc8000bf05270 */
[----:B------:R-:W-:Y:S02]  /*2520*/  USEL UR5, URZ, 0x1, UP0 ;  /* 0x00000001ff057887 */ /* 0x000fe40008000000 */
[----:B------:R-:W-:-:S04]  /*2530*/  USEL UR6, UR6, URZ, UP0 ;  /* 0x000000ff06067287 */ /* 0x000fc80008000000 */
[----:B------:R-:W-:Y:S01]  /*2540*/  ULEA UR6, UR6, UR4, 0x3 ;  /* 0x0000000406067291 */ /* 0x000fe2000f8e18ff */
[----:B------:R-:W-:-:S04]  /*2550*/  LOP3.LUT R2, R2, UR5, RZ, 0x3c, !PT ;  /* 0x0000000502027c12 */ /* 0x000fc8000f8e3cff */
[----:B------:R-:W-:Y:S01]  /*2560*/  SHF.L.U32 R2, R2, 0x1f, RZ ;  /* 0x0000001f02027819 */ /* 0x000fe200000006ff */
[----:B-1--4-:R-:W-:-:S07]  /*2570*/  IMAD.U32 R0, RZ, RZ, UR6 ;  /* 0x00000006ff007e24 */ /* 0x012fce000f8e00ff */
.L_x_40:
[----:B-1----:R1:W2:Y:S02]  /*2580*/  SYNCS.PHASECHK.TRANS64.TRYWAIT P0, [R0+URZ], R2 ;  /* 0x00000002000075a7 */ /* 0x0022a400080011ff */
[----:B--2---:R-:W-:Y:S05]  /*2590*/  @!P0 NANOSLEEP.SYNCS 0x989680 ;  /* 0x009896800000895d */ /* 0x004fea0003900000 */
[----:B------:R-:W2:Y:S02]  /*25a0*/  @!P0 SYNCS.PHASECHK.TRANS64 P0, [R0+URZ], R2 ;  /* 0x00000002000085a7 */ /* 0x000ea400080010ff */
[----:B--2---:R-:W-:Y:S05]  /*25b0*/  @P0 EXIT ;  /* 0x000000000000094d */ /* 0x004fea0003800000 */
[----:B------:R-:W-:Y:S05]  /*25c0*/  BRA `(.L_x_40) ;  /* 0xfffffffc00ec7947 */ /* 0x000fea000383ffff */
.L_x_17:
[----:B------:R-:W-:-:S04]  /*25d0*/  UISETP.NE.AND UP1, UPT, UR37, URZ, UPT ;  /* 0x000000ff2500728c */ /* 0x000fc8000bf25270 */
[----:B------:R-:W-:-:S09]  /*25e0*/  UISETP.NE.OR UP1, UPT, UR8, 0x1, UP1 ;  /* 0x000000010800788c */ /* 0x000fd20008f25670 */
[----:B------:R-:W-:Y:S05]  /*25f0*/  BRA.U UP1, `(.L_x_41) ;  /* 0x0000000501487547 */ /* 0x000fea000b800000 */
[----:B------:R-:W-:Y:S01]  /*2600*/  ISETP.NE.AND P2, PT, R2, RZ, PT ;  /* 0x000000ff0200720c */ /* 0x000fe20003f45270 */
[----:B------:R-:W-:Y:S01]  /*2610*/  IMAD.MOV.U32 R12, RZ, RZ, 0x1 ;  /* 0x00000001ff0c7424 */ /* 0x000fe200078e00ff */
[----:B------:R-:W-:Y:S02]  /*2620*/  CS2R R10, SRZ ;  /* 0x00000000000a7805 */ /* 0x000fe4000001ff00 */
[----:B------:R-:W-:Y:S01]  /*2630*/  CS2R R8, SRZ ;  /* 0x0000000000087805 */ /* 0x000fe2000001ff00 */
[----:B------:R-:W-:Y:S01]  /*2640*/  UMOV UR4, 0x400 ;  /* 0x0000040000047882 */ /* 0x000fe20000000000 */
[----:B------:R-:W-:Y:S01]  /*2650*/  UMOV UR6, URZ ;  /* 0x000000ff00067c82 */ /* 0x000fe20008000000 */
[----:B------:R-:W-:-:S12]  /*2660*/  ULEA UR37, UR37, UR4, 0x18 ;  /* 0x0000000425257291 */ /* 0x000fd8000f8ec0ff */
.L_x_45:
[----:B------:R-:W-:Y:S02]  /*2670*/  LEA R0, R8, UR37, 0x3 ;  /* 0x0000002508007c11 */ /* 0x000fe4000f8e18ff */
[----:B------:R-:W-:-:S03]  /*2680*/  SHF.L.U32 R4, R9, 0x1f, RZ ;  /* 0x0000001f09047819 */ /* 0x000fc600000006ff */
[----:B------:R-:W-:Y:S01]  /*2690*/  VIADD R5, R0, 0x110 ;  /* 0x0000011000057836 */ /* 0x000fe20000000000 */
[----:B------:R-:W1:Y:S02]  /*26a0*/  SYNCS.PHASECHK.TRANS64.TRYWAIT P0, [R0+URZ+0x100], R4 ;  /* 0x00010004000075a7 */ /* 0x000e6400080011ff */
[----:B-1----:R-:W-:Y:S05]  /*26b0*/  @!P0 BRA `(.L_x_42) ;  /* 0x0000006800dc8947 */ /* 0x002fea0003800000 */
.L_x_138:
[----:B------:R-:W-:Y:S01]  /*26c0*/  ULEA UR5, UR6, UR37, 0x3 ;  /* 0x0000002506057291 */ /* 0x000fe2000f8e18ff */
[----:B-1----:R-:W-:Y:S01]  /*26d0*/  PRMT R0, RZ, 0x654, R5 ;  /* 0x00000654ff007816 */ /* 0x002fe20000000005 */
[----:B------:R-:W-:Y:S01]  /*26e0*/  @!P2 IMAD.MOV.U32 R4, RZ, RZ, 0x10 ;  /* 0x00000010ff04a424 */ /* 0x000fe200078e00ff */
[----:B------:R-:W-:Y:S01]  /*26f0*/  SHF.L.U32 R5, R12, 0x1f, RZ ;  /* 0x0000001f0c057819 */ /* 0x000fe200000006ff */
[----:B------:R-:W-:Y:S01]  /*2700*/  UIADD3 UR4, UPT, UPT, UR5, 0xa0, URZ ;  /* 0x000000a005047890 */ /* 0x000fe2000fffe0ff */
[----:B------:R1:W-:Y:S05]  /*2710*/  SYNCS.ARRIVE.TRANS64.RED.A1T0 RZ, [R0+URZ], RZ ;  /* 0x000000ff00ff79a7 */ /* 0x0003ea00081004ff */
[----:B------:R-:W-:Y:S01]  /*2720*/  IMAD.U32 R6, RZ, RZ, UR4 ;  /* 0x00000004ff067e24 */ /* 0x000fe2000f8e00ff */
[----:B------:R-:W2:Y:S04]  /*2730*/  SYNCS.PHASECHK.TRANS64.TRYWAIT P0, [UR5+0xb0], R5 ;  /* 0x0000b005ff0075a7 */ /* 0x000ea80008001105 */
[----:B------:R-:W-:Y:S01]  /*2740*/  PRMT R6, R2, 0x654, R6 ;  /* 0x0000065402067816 */ /* 0x000fe20000000006 */
[----:B-12---:R-:W-:Y:S06]  /*2750*/  @!P0 BRA `(.L_x_43) ;  /* 0x0000006800c88947 */ /* 0x006fec0003800000 */
.L_x_140:
[----:B------:R-:W-:Y:S01]  /*2760*/  ULEA UR4, UR6, UR37, 0x4 ;  /* 0x0000002506047291 */ /* 0x000fe2000f8e20ff */
[----:B------:R-:W-:Y:S01]  /*2770*/  SEL R3, R6, R3, !P2 ;  /* 0x0000000306037207 */ /* 0x000fe20005000000 */
[----:B------:R-:W-:Y:S01]  /*2780*/  UIADD3 UR5, UPT, UPT, UR5, 0xa0, URZ ;  /* 0x000000a005057890 */ /* 0x000fe2000fffe0ff */
[----:B-1----:R-:W-:Y:S01]  /*2790*/  LEA R0, R11, UR37, 0x3 ;  /* 0x000000250b007c11 */ /* 0x002fe2000f8e18ff */
[----:B------:R-:W-:Y:S01]  /*27a0*/  UIADD3 UR4, UPT, UPT, UR4, 0x130, URZ ;  /* 0x0000013004047890 */ /* 0x000fe2000fffe0ff */
[----:B------:R1:W-:Y:S01]  /*27b0*/  @!P2 SYNCS.ARRIVE.TRANS64.RED RZ, [R3+URZ], R4 ;  /* 0x0000000403ffa9a7 */ /* 0x0003e200080004ff */
[----:B------:R-:W-:Y:S01]  /*27c0*/  UIADD3 UR6, UPT, UPT, UR6, 0x1, URZ ;  /* 0x0000000106067890 */ /* 0x000fe2000fffe0ff */
[----:B------:R-:W-:-:S03]  /*27d0*/  VIADD R8, R8, 0x1 ;  /* 0x0000000108087836 */ /* 0x000fc60000000000 */
[----:B------:R-:W-:Y:S02]  /*27e0*/  UISETP.NE.AND UP0, UPT, UR6, 0x2, UPT ;  /* 0x000000020600788c */ /* 0x000fe4000bf05270 */
[----:B------:R-:W-:Y:S01]  /*27f0*/  ISETP.NE.AND P0, PT, R8, 0x2, PT ;  /* 0x000000020800780c */ /* 0x000fe20003f05270 */
[----:B------:R-:W-:Y:S06]  /*2800*/  UGETNEXTWORKID.BROADCAST [UR4], [UR5] ;  /* 0x00000000040073ca */ /* 0x000fec0008000100 */
[----:B------:R-:W-:Y:S02]  /*2810*/  USEL UR4, URZ, 0x1, UP0 ;  /* 0x00000001ff047887 */ /* 0x000fe40008000000 */
[----:B------:R-:W-:-:S04]  /*2820*/  USEL UR6, UR6, URZ, UP0 ;  /* 0x000000ff06067287 */ /* 0x000fc80008000000 */
[----:B------:R-:W-:Y:S02]  /*2830*/  LOP3.LUT R12, R12, UR4, RZ, 0x3c, !PT ;  /* 0x000000040c0c7c12 */ /* 0x000fe4000f8e3cff */
[----:B-1----:R-:W-:-:S04]  /*2840*/  SHF.L.U32 R4, R10, 0x1f, RZ ;  /* 0x0000001f0a047819 */ /* 0x002fc800000006ff */
[----:B------:R-:W1:Y:S02]  /*2850*/  SYNCS.PHASECHK.TRANS64.TRYWAIT P1, [R0+URZ+0xa0], R4 ;  /* 0x0000a004000075a7 */ /* 0x000e6400080211ff */
[----:B-1----:R-:W-:Y:S05]  /*2860*/  @!P1 BRA `(.L_x_44) ;  /* 0x00000068009c9947 */ /* 0x002fea0003800000 */
.L_x_141:
[C---:B-1----:R-:W-:Y:S01]  /*2870*/  LEA R4, R11.reuse, UR37, 0x4 ;  /* 0x000000250b047c11 */ /* 0x042fe2000f8e20ff */
[----:B------:R-:W-:Y:S01]  /*2880*/  VIADD R0, R0, 0xb0 ;  /* 0x000000b000007836 */ /* 0x000fe20000000000 */
[----:B------:R-:W-:Y:S01]  /*2890*/  SEL R8, R8, RZ, P0 ;  /* 0x000000ff08087207 */ /* 0x000fe20000000000 */
[----:B------:R-:W-:-:S03]  /*28a0*/  VIADD R11, R11, 0x1 ;  /* 0x000000010b0b7836 */ /* 0x000fc60000000000 */
[----:B------:R-:W1:Y:S01]  /*28b0*/  LDS.128 R4, [R4+0x130] ;  /* 0x0001300004047984 */ /* 0x000e620000000c00 */
[----:B------:R-:W-:Y:S02]  /*28c0*/  PRMT R0, RZ, 0x654, R0 ;  /* 0x00000654ff007816 */ /* 0x000fe40000000000 */
[C---:B------:R-:W-:Y:S01]  /*28d0*/  ISETP.NE.AND P1, PT, R11.reuse, 0x2, PT ;  /* 0x000000020b00780c */ /* 0x040fe20003f25270 */
[----:B------:R-:W-:Y:S01]  /*28e0*/  @!PT LDS RZ, [RZ] ;  /* 0x00000000fffff984 */ /* 0x000fe20000000800 */
[----:B------:R-:W-:Y:S01]  /*28f0*/  @!PT LDS RZ, [RZ] ;  /* 0x00000000fffff984 */ /* 0x000fe20000000800 */
[----:B------:R-:W-:Y:S01]  /*2900*/  @!PT LDS RZ, [RZ] ;  /* 0x00000000fffff984 */ /* 0x000fe20000000800 */
[----:B------:R-:W-:Y:S01]  /*2910*/  @!PT LDS RZ, [RZ] ;  /* 0x00000000fffff984 */ /* 0x000fe20000000800 */
[----:B------:R2:W-:Y:S06]  /*2920*/  MEMBAR.ALL.CTA ;  /* 0x0000000000007992 */ /* 0x0005ec0000008000 */
[----:B--2---:R-:W2:Y:S01]  /*2930*/  FENCE.VIEW.ASYNC.S ;  /* 0x00000000000073c6 */ /* 0x004ea20000000000 */
[----:B------:R-:W-:Y:S01]  /*2940*/  SEL R11, R11, RZ, P1 ;  /* 0x000000ff0b0b7207 */ /* 0x000fe20000800000 */
[----:B--2---:R2:W-:Y:S01]  /*2950*/  SYNCS.ARRIVE.TRANS64.RED.A1T0 RZ, [R0+URZ], RZ ;  /* 0x000000ff00ff79a7 */ /* 0x0045e200081004ff */
[----:B-1----:R-:W-:-:S02]  /*2960*/  LOP3.LUT P3, RZ, R6, 0x1, RZ, 0xc0, !PT ;  /* 0x0000000106ff7812 */ /* 0x002fc4000786c0ff */
[----:B------:R-:W-:-:S04]  /*2970*/  SEL R4, RZ, 0x1, P1 ;  /* 0x00000001ff047807 */ /* 0x000fc80000800000 */
[----:B------:R-:W-:Y:S02]  /*2980*/  LOP3.LUT R10, R10, R4, RZ, 0x3c, !PT ;  /* 0x000000040a0a7212 */ /* 0x000fe400078e3cff */
[----:B--2---:R-:W-:-:S04]  /*2990*/  SEL R0, RZ, 0x1, P0 ;  /* 0x00000001ff007807 */ /* 0x004fc80000000000 */
[----:B------:R-:W-:Y:S01]  /*29a0*/  LOP3.LUT R9, R9, R0, RZ, 0x3c, !PT ;  /* 0x0000000009097212 */ /* 0x000fe200078e3cff */
[----:B------:R-:W-:Y:S06]  /*29b0*/  @P3 BRA `(.L_x_45) ;  /* 0xfffffffc002c3947 */ /* 0x000fec000383ffff */
[----:B------:R-:W-:Y:S01]  /*29c0*/  ULEA UR5, UR6, UR37, 0x3 ;  /* 0x0000002506057291 */ /* 0x000fe2000f8e18ff */
[----:B------:R-:W-:-:S08]  /*29d0*/  SHF.L.U32 R2, R12, 0x1f, RZ ;  /* 0x0000001f0c027819 */ /* 0x000fd000000006ff */
[----:B------:R-:W1:Y:S02]  /*29e0*/  SYNCS.PHASECHK.TRANS64 P0, [UR5+0xb0], R2 ;  /* 0x0000b002ff0075a7 */ /* 0x000e640008001005 */
[----:B-1----:R-:W-:Y:S05]  /*29f0*/  @P0 BRA `(.L_x_46) ;  /* 0x0000000000080947 */ /* 0x002fea0003800000 */
[----:B------:R-:W1:Y:S02]  /*2a00*/  SYNCS.PHASECHK.TRANS64.TRYWAIT P0, [UR5+0xb0], R2 ;  /* 0x0000b002ff0075a7 */ /* 0x000e640008001105 */
[----:B-1----:R-:W-:Y:S05]  /*2a10*/  @!P0 BRA `(.L_x_47) ;  /* 0x0000006800448947 */ /* 0x002fea0003800000 */
.L_x_46:
[----:B------:R-:W-:-:S04]  /*2a20*/  UIADD3 UR4, UPT, UPT, UR6, 0x1, URZ ;  /* 0x0000000106047890 */ /* 0x000fc8000fffe0ff */
[----:B------:R-:W-:-:S04]  /*2a30*/  UISETP.NE.AND UP0, UPT, UR4, 0x2, UPT ;  /* 0x000000020400788c */ /* 0x000fc8000bf05270 */
[----:B------:R-:W-:Y:S02]  /*2a40*/  USEL UR7, URZ, 0x1, UP0 ;  /* 0x00000001ff077887 */ /* 0x000fe40008000000 */
[----:B------:R-:W-:-:S04]  /*2a50*/  USEL UR4, UR4, URZ, UP0 ;  /* 0x000000ff04047287 */ /* 0x000fc80008000000 */
[----:B------:R-:W-:Y:S01]  /*2a60*/  ULEA UR4, UR4, UR37, 0x3 ;  /* 0x0000002504047291 */ /* 0x000fe2000f8e18ff */
[----:B-1----:R-:W-:-:S04]  /*2a70*/  LOP3.LUT R2, R12, UR7, RZ, 0x3c, !PT ;  /* 0x000000070c027c12 */ /* 0x002fc8000f8e3cff */
[----:B------:R-:W-:-:S04]  /*2a80*/  SHF.L.U32 R0, R2, 0x1f, RZ ;  /* 0x0000001f02007819 */ /* 0x000fc800000006ff */
[----:B------:R-:W1:Y:S02]  /*2a90*/  SYNCS.PHASECHK.TRANS64 P0, [UR4+0xb0], R0 ;  /* 0x0000b000ff0075a7 */ /* 0x000e640008001004 */
[----:B-1----:R-:W-:Y:S05]  /*2aa0*/  @P0 EXIT ;  /* 0x000000000000094d */ /* 0x002fea0003800000 */
[----:B------:R-:W-:Y:S02]  /*2ab0*/  SHF.L.U32 R2, R2, 0x1f, RZ ;  /* 0x0000001f02027819 */ /* 0x000fe400000006ff */
[----:B------:R-:W-:-:S07]  /*2ac0*/  MOV R0, UR4 ;  /* 0x0000000400007c02 */ /* 0x000fce0008000f00 */
.L_x_48:
[----:B-1----:R1:W2:Y:S02]  /*2ad0*/  SYNCS.PHASECHK.TRANS64.TRYWAIT P0, [R0+URZ+0xb0], R2 ;  /* 0x0000b002000075a7 */ /* 0x0022a400080011ff */
[----:B--2---:R-:W-:Y:S05]  /*2ae0*/  @!P0 NANOSLEEP.SYNCS 0x989680 ;  /* 0x009896800000895d */ /* 0x004fea0003900000 */
[----:B------:R-:W2:Y:S02]  /*2af0*/  @!P0 SYNCS.PHASECHK.TRANS64 P0, [R0+URZ+0xb0], R2 ;  /* 0x0000b002000085a7 */ /* 0x000ea400080010ff */
[----:B--2---:R-:W-:Y:S05]  /*2b00*/  @P0 EXIT ;  /* 0x000000000000094d */ /* 0x004fea0003800000 */
[----:B------:R-:W-:Y:S05]  /*2b10*/  BRA `(.L_x_48) ;  /* 0xfffffffc00ec7947 */ /* 0x000fea000383ffff */
.L_x_41:
[----:B------:R-:W-:-:S09]  /*2b20*/  UISETP.NE.AND UP1, UPT, UR8, URZ, UPT ;  /* 0x000000ff0800728c */ /* 0x000fd2000bf25270 */
[----:B------:R-:W-:Y:S05]  /*2b30*/  BRA.U UP1, `(.L_x_49) ;  /* 0x0000000d01787547 */ /* 0x000fea000b800000 */
[----:B------:R-:W-:Y:S01]  /*2b40*/  UMOV UR4, 0x40 ;  /* 0x0000004000047882 */ /* 0x000fe20000000000 */
[----:B------:R-:W-:Y:S01]  /*2b50*/  NOP ;  /* 0x0000000000007918 */ /* 0x000fe20000000000 */
[----:B------:R-:W-:Y:S01]  /*2b60*/  ULEA UR4, UR37, UR4, 0x18 ;  /* 0x0000000425047291 */ /* 0x000fe2000f8ec0ff */
[----:B------:R-:W-:Y:S02]  /*2b70*/  UMOV UR5, 0x400 ;  /* 0x0000040000057882 */ /* 0x000fe40000000000 */
[----:B------:R-:W-:-:S06]  /*2b80*/  ULEA UR37, UR37, UR5, 0x18 ;  /* 0x0000000525257291 */ /* 0x000fcc000f8ec0ff */
[----:B------:R-:W1:Y:S02]  /*2b90*/  LDS.U8 R0, [UR4+0x1c] ;  /* 0x00001c04ff007984 */ /* 0x000e640008000000 */
[----:B-1----:R-:W-:-:S13]  /*2ba0*/  ISETP.NE.AND P0, PT, R0, RZ, PT ;  /* 0x000000ff0000720c */ /* 0x002fda0003f05270 */
[----:B------:R-:W-:Y:S05]  /*2bb0*/  @P0 BRA `(.L_x_50) ;  /* 0x0000000000580947 */ /* 0x000fea0003800000 */
[----:B------:R-:W-:-:S13]  /*2bc0*/  ELECT P0, URZ, PT ;  /* 0x0000000000ff782f */ /* 0x000fda0003800000 */
[----:B------:R-:W-:Y:S05]  /*2bd0*/  @!P0 BRA `(.L_x_51) ;  /* 0x0000000000608947 */ /* 0x000fea0003800000 */
[----:B------:R-:W-:Y:S01]  /*2be0*/  UMOV UR5, 0x10 ;  /* 0x0000001000057882 */ /* 0x000fe20000000000 */
[----:B------:R-:W-:Y:S01]  /*2bf0*/  HFMA2 R0, -RZ, RZ, 0, 5.9604644775390625e-08 ;  /* 0x00000001ff007431 */ /* 0x000fe200000001ff */
[----:B------:R-:W-:-:S03]  /*2c00*/  MOV R2, 0xffff ;  /* 0x0000ffff00027802 */ /* 0x000fc60000000f00 */
[----:B------:R-:W-:Y:S04]  /*2c10*/  DEPBAR.LE SB1, 0x36 ;  /* 0x00009d800000791a */ /* 0x000fe80000000000 */
[----:B------:R-:W1:Y:S02]  /*2c20*/  UTCATOMSWS.FIND_AND_SET.ALIGN UP0, UR5, UR5 ;  /* 0x00000005000575e3 */ /* 0x000e640008000800 */
[----:B-1----:R-:W-:Y:S01]  /*2c30*/  MOV R3, UR5 ;  /* 0x0000000500037c02 */ /* 0x002fe20008000f00 */
[----:B------:R-:W-:Y:S06]  /*2c40*/  BRA.U UP0, `(.L_x_52) ;  /* 0x0000000100187547 */ /* 0x000fec000b800000 */
.L_x_53:
[----:B------:R-:W-:Y:S05]  /*2c50*/  NANOSLEEP 0x64 ;  /* 0x000000640000795d */ /* 0x000fea0003800000 */
[----:B------:R-:W-:-:S05]  /*2c60*/  UMOV UR5, 0x10 ;  /* 0x0000001000057882 */ /* 0x000fca0000000000 */
[----:B------:R-:W-:Y:S04]  /*2c70*/  DEPBAR.LE SB1, 0x36 ;  /* 0x00009d800000791a */ /* 0x000fe80000000000 */
[----:B------:R-:W1:Y:S02]  /*2c80*/  UTCATOMSWS.FIND_AND_SET.ALIGN UP0, UR5, UR5 ;  /* 0x00000005000575e3 */ /* 0x000e640008000800 */
[----:B-1----:R-:W-:Y:S01]  /*2c90*/  MOV R3, UR5 ;  /* 0x0000000500037c02 */ /* 0x002fe20008000f00 */
[----:B------:R-:W-:Y:S05]  /*2ca0*/  BRA.U !UP0, `(.L_x_53) ;  /* 0xfffffffd08e87547 */ /* 0x000fea000b83ffff */
.L_x_52:
[-C--:B------:R-:W-:Y:S02]  /*2cb0*/  SHF.L.U32 R2, R2, R3.reuse, RZ ;  /* 0x0000000302027219 */ /* 0x080fe400000006ff */
[----:B------:R-:W-:Y:S01]  /*2cc0*/  SHF.L.U32 R0, R0, R3, RZ ;  /* 0x0000000300007219 */ /* 0x000fe200000006ff */
[----:B------:R-:W-:Y:S02]  /*2cd0*/  IMAD.SHL.U32 R3, R3, 0x20, RZ ;  /* 0x0000002003037824 */ /* 0x000fe400078e00ff */
[----:B------:R1:W-:Y:S04]  /*2ce0*/  ATOMS.OR RZ, [UR4+0x14], R2 ;  /* 0x00001402ffff798c */ /* 0x0003e8000b000004 */
[----:B------:R1:W-:Y:S04]  /*2cf0*/  ATOMS.OR RZ, [UR4+0x18], R0 ;  /* 0x00001800ffff798c */ /* 0x0003e8000b000004 */
[----:B------:R1:W-:Y:S01]  /*2d00*/  STS [UR37+0x150], R3 ;  /* 0x00015003ff007988 */ /* 0x0003e20008000825 */
[----:B------:R-:W-:Y:S05]  /*2d10*/  BRA `(.L_x_51) ;  /* 0x0000000000107947 */ /* 0x000fea0003800000 */
.L_x_50:
[----:B------:R-:W-:Y:S02]  /*2d20*/  MOV R0, 0xffffffff ;  /* 0xffffffff00007802 */ /* 0x000fe40000000f00 */
[----:B------:R-:W-:-:S03]  /*2d30*/  MOV R2, 0x2d60 ;  /* 0x00002d6000027802 */ /* 0x000fc60000000f00 */
[----:B------:R1:W-:Y:S04]  /*2d40*/  STS [UR37+0x150], R0 ;  /* 0x00015000ff007988 */ /* 0x0003e80008000825 */
[----:B-1-3-5:R-:W-:Y:S05]  /*2d50*/  CALL.REL.NOINC `($__internal_1_$__cuda_sm10x_tcgen05_guardrail_trap_phase_invalid_during_alloc) ;  /* 0x0000006c00887944 */ /* 0x02afea0003c00000 */
.L_x_51:
[----:B------:R-:W-:Y:S05]  /*2d60*/  WARPSYNC.ALL ;  /* 0x0000000000007948 */ /* 0x000fea0003800000 */
[----:B------:R-:W2:Y:S01]  /*2d70*/  S2UR UR6, SR_CgaCtaId ;  /* 0x00000000000679c3 */ /* 0x000ea20000008800 */
[----:B------:R-:W-:Y:S01]  /*2d80*/  UMOV UR4, 0x400 ;  /* 0x0000040000047882 */ /* 0x000fe20000000000 */
[----:B------:R-:W-:-:S06]  /*2d90*/  NOP ;  /* 0x0000000000007918 */ /* 0x000fcc0000000000 */
[----:B------:R-:W-:Y:S06]  /*2da0*/  BAR.ARV 0x6, 0xa0 ;  /* 0x0182800000007b1d */ /* 0x000fec0000002000 */
[----:B------:R-:W4:Y:S01]  /*2db0*/  LDCU UR7, c[0x0][0x38c] ;  /* 0x00007180ff0777ac */ /* 0x000f220008000800 */
[----:B------:R-:W-:Y:S01]  /*2dc0*/  IMAD.MOV.U32 R11, RZ, RZ, 0x1 ;  /* 0x00000001ff0b7424 */ /* 0x000fe200078e00ff */
[----:B------:R-:W-:Y:S01]  /*2dd0*/  CS2R R8, SRZ ;  /* 0x0000000000087805 */ /* 0x000fe2000001ff00 */
[----:B------:R-:W-:Y:S01]  /*2de0*/  IMAD.MOV.U32 R10, RZ, RZ, RZ ;  /* 0x000000ffff0a7224 */ /* 0x000fe200078e00ff */
[----:B------:R-:W-:Y:S01]  /*2df0*/  UMOV UR18, URZ ;  /* 0x000000ff00127c82 */ /* 0x000fe20008000000 */
[----:B------:R-:W-:Y:S01]  /*2e00*/  UMOV UR17, URZ ;  /* 0x000000ff00117c82 */ /* 0x000fe20008000000 */
[----:B------:R-:W-:Y:S01]  /*2e10*/  UMOV UR20, 0x0 ;  /* 0x0000000000147882 */ /* 0x000fe20000000000 */
[----:B------:R-:W-:Y:S01]  /*2e20*/  UMOV UR21, 0x4400010 ;  /* 0x0440001000157882 */ /* 0x000fe20000000000 */
[----:B--2---:R-:W-:Y:S01]  /*2e30*/  ULEA UR6, UR6, UR4, 0x18 ;  /* 0x0000000406067291 */ /* 0x004fe2000f8ec0ff */
[----:B------:R-:W2:Y:S03]  /*2e40*/  LDCU UR4, c[0x0][0x38c] ;  /* 0x00007180ff0477ac */ /* 0x000ea60008000800 */
[----:B------:R-:W-:-:S02]  /*2e50*/  UIADD3 UR11, UPT, UPT, UR6, 0x6400, URZ ;  /* 0x00006400060b7890 */ /* 0x000fc4000fffe0ff */
[----:B----4-:R-:W-:-:S03]  /*2e60*/  UIADD3 UR7, UPT, UPT, UR7, 0x1f, URZ ;  /* 0x0000001f07077890 */ /* 0x010fc6000fffe0ff */
[----:B-1----:R-:W1:Y:S01]  /*2e70*/  LDS R0, [UR6+0x150] ;  /* 0x00015006ff007984 */ /* 0x002e620008000800 */
[----:B------:R-:W-:Y:S02]  /*2e80*/  UIADD3 UR12, UPT, UPT, UR6, 0x8c00, URZ ;  /* 0x00008c00060c7890 */ /* 0x000fe4000fffe0ff */
[----:B------:R-:W-:Y:S02]  /*2e90*/  USHF.R.S32.HI UR5, URZ, 0x1f, UR7 ;  /* 0x0000001fff057899 */ /* 0x000fe40008011407 */
[----:B------:R-:W-:Y:S02]  /*2ea0*/  USHF.R.U32.HI UR11, URZ, 0x4, UR11 ;  /* 0x00000004ff0b7899 */ /* 0x000fe4000801160b */
[----:B------:R-:W-:Y:S02]  /*2eb0*/  ULEA.HI UR5, UR5, UR7, URZ, 0x5 ;  /* 0x0000000705057291 */ /* 0x000fe4000f8f28ff */
[----:B------:R-:W-:Y:S02]  /*2ec0*/  USHF.R.U32.HI UR12, URZ, 0x4, UR12 ;  /* 0x00000004ff0c7899 */ /* 0x000fe4000801160c */
[----:B------:R-:W-:-:S02]  /*2ed0*/  USHF.R.S32.HI UR5, URZ, 0x5, UR5 ;  /* 0x00000005ff057899 */ /* 0x000fc40008011405 */
[----:B------:R-:W-:Y:S02]  /*2ee0*/  ULOP3.LUT UR11, UR11, 0x3fff, URZ, 0xc0, !UPT ;  /* 0x00003fff0b0b7892 */ /* 0x000fe4000f8ec0ff */
[----:B------:R-:W-:Y:S02]  /*2ef0*/  UISETP.LT.AND UP0, UPT, UR5, 0x1, UPT ;  /* 0x000000010500788c */ /* 0x000fe4000bf01270 */
[----:B------:R-:W-:Y:S02]  /*2f00*/  ULOP3.LUT UR12, UR12, 0x3fff, URZ, 0xc0, !UPT ;  /* 0x00003fff0c0c7892 */ /* 0x000fe4000f8ec0ff */
[----:B------:R-:W-:Y:S02]  /*2f10*/  USEL UR10, UR5, 0x1, !UP0 ;  /* 0x00000001050a7887 */ /* 0x000fe4000c000000 */
[----:B------:R-:W-:Y:S02]  /*2f20*/  ULOP3.LUT UR11, UR11, 0x10000, URZ, 0xfc, !UPT ;  /* 0x000100000b0b7892 */ /* 0x000fe4000f8efcff */
[----:B------:R-:W-:-:S02]  /*2f30*/  ULOP3.LUT UR12, UR12, 0x10000, URZ, 0xfc, !UPT ;  /* 0x000100000c0c7892 */ /* 0x000fc4000f8efcff */
[----:B------:R-:W-:Y:S02]  /*2f40*/  UIADD3 UR10, UPT, UPT, -UR10, URZ, URZ ;  /* 0x000000ff0a0a7290 */ /* 0x000fe4000fffe1ff */
[----:B--2---:R-:W-:Y:S01]  /*2f50*/  UISETP.GE.AND UP3, UPT, UR4, 0x1, UPT ;  /* 0x000000010400788c */ /* 0x004fe2000bf66270 */
[----:B-1----:R-:W-:-:S15]  /*2f60*/  R2UR UR19, R0 ;  /* 0x00000000001372ca */ /* 0x002fde00000e0000 */
.L_x_60:
[----:B------:R-:W-:Y:S02]  /*2f70*/  LEA R0, R10, UR6, 0x3 ;  /* 0x000000060a007c11 */ /* 0x000fe4000f8e18ff */
[----:B------:R-:W-:Y:S02]  /*2f80*/  SHF.L.U32 R2, R9, 0x1f, RZ ;  /* 0x0000001f09027819 */ /* 0x000fe400000006ff */
[----:B------:R-:W-:Y:S01]  /*2f90*/  PLOP3.LUT P0, PT, PT, PT, UP3, 0x80, 0x8 ;  /* 0x000000000008781c */ /* 0x000fe20003f0f038 */
[----:B------:R-:W-:Y:S01]  /*2fa0*/  VIADD R3, R0, 0xb0 ;  /* 0x000000b000037836 */ /* 0x000fe20000000000 */
[----:B-1----:R-:W1:Y:S02]  /*2fb0*/  SYNCS.PHASECHK.TRANS64.TRYWAIT P1, [R0+URZ+0xa0], R2 ;  /* 0x0000a002000075a7 */ /* 0x002e6400080211ff */
[----:B-1--4-:R-:W-:Y:S09]  /*2fc0*/  @!P1 BRA `(.L_x_54) ;  /* 0x0000006000f09947 */ /* 0x012ff20003800000 */
.L_x_143:
[----:B------:R-:W-:Y:S01]  /*2fd0*/  LEA R4, R10, UR6, 0x4 ;  /* 0x000000060a047c11 */ /* 0x000fe2000f8e20ff */
[----:B------:R-:W-:Y:S01]  /*2fe0*/  @UP3 ULEA UR4, UR17, UR6, 0x3 ;  /* 0x0000000611043291 */ /* 0x000fe2000f8e18ff */
[----:B------:R-:W-:Y:S01]  /*2ff0*/  PLOP3.LUT P2, PT, PT, PT, PT, 0x80, 0x8 ;  /* 0x000000000008781c */ /* 0x000fe20003f4f070 */
[----:B------:R-:W-:Y:S01]  /*3000*/  ULEA UR9, UR18, UR6, 0x3 ;  /* 0x0000000612097291 */ /* 0x000fe2000f8e18ff */
[----:B------:R-:W-:Y:S02]  /*3010*/  PRMT R3, RZ, 0x654, R3 ;  /* 0x00000654ff037816 */ /* 0x000fe40000000003 */
[----:B------:R-:W2:Y:S01]  /*3020*/  LDS.128 R4, [R4+0x130] ;  /* 0x0001300004047984 */ /* 0x000ea20000000c00 */
[----:B-1----:R-:W-:Y:S02]  /*3030*/  @P0 SHF.L.U32 R2, R8, 0x1f, RZ ;  /* 0x0000001f08020819 */ /* 0x002fe400000006ff */
[----:B------:R-:W-:Y:S01]  /*3040*/  SHF.L.U32 R0, R11, 0x1f, RZ ;  /* 0x0000001f0b007819 */ /* 0x000fe200000006ff */
[----:B------:R-:W-:Y:S01]  /*3050*/  @!PT LDS RZ, [RZ] ;  /* 0x00000000fffff984 */ /* 0x000fe20000000800 */
[----:B------:R-:W-:Y:S01]  /*3060*/  @!PT LDS RZ, [RZ] ;  /* 0x00000000fffff984 */ /* 0x000fe20000000800 */
[----:B------:R-:W-:Y:S01]  /*3070*/  @!PT LDS RZ, [RZ] ;  /* 0x00000000fffff984 */ /* 0x000fe20000000800 */
[----:B------:R-:W-:Y:S01]  /*3080*/  @!PT LDS RZ, [RZ] ;  /* 0x00000000fffff984 */ /* 0x000fe20000000800 */
[----:B------:R1:W-:Y:S06]  /*3090*/  MEMBAR.ALL.CTA ;  /* 0x0000000000007992 */ /* 0x0003ec0000008000 */
[----:B-1----:R-:W1:Y:S02]  /*30a0*/  FENCE.VIEW.ASYNC.S ;  /* 0x00000000000073c6 */ /* 0x002e640000000000 */
[----:B-1----:R1:W-:Y:S01]  /*30b0*/  SYNCS.ARRIVE.TRANS64.RED.A1T0 RZ, [R3+URZ], RZ ;  /* 0x000000ff03ff79a7 */ /* 0x0023e200081004ff */
[----:B------:R1:W4:Y:S01]  /*30c0*/  @P0 SYNCS.PHASECHK.TRANS64.TRYWAIT P2, [UR4], R2 ;  /* 0x00000002ff0005a7 */ /* 0x0003220008041104 */
[----:B--2---:R-:W-:Y:S01]  /*30d0*/  LOP3.LUT P1, RZ, R6, 0x1, RZ, 0xc0, !PT ;  /* 0x0000000106ff7812 */ /* 0x004fe2000782c0ff */
[----:B------:R-:W2:Y:S02]  /*30e0*/  SYNCS.PHASECHK.TRANS64.TRYWAIT P0, [UR9+0xe0], R0 ;  /* 0x0000e000ff0075a7 */ /* 0x000ea40008001109 */
[----:B-12-4-:R-:W-:Y:S10]  /*30f0*/  @!P0 BRA `(.L_x_55) ;  /* 0x0000006000b88947 */ /* 0x016ff40003800000 */
.L_x_145:
[----:B------:R-:W-:Y:S01]  /*3100*/  IADD3 R10, PT, PT, R10, 0x1, RZ ;  /* 0x000000010a0a7810 */ /* 0x000fe20007ffe0ff */
[----:B------:R-:W-:Y:S06]  /*3110*/  BRA.U !UP3, `(.L_x_56) ;  /* 0x000000010ba07547 */ /* 0x000fec000b800000 */
[----:B------:R-:W-:Y:S02]  /*3120*/  ULEA.HI UR8, UR18, UR18, URZ, 0x1 ;  /* 0x0000001212087291 */ /* 0x000fe4000f8f08ff */
[----:B------:R-:W-:Y:S02]  /*3130*/  UPLOP3.LUT UP4, UPT, UPT, UPT, UPT, 0x40, 0x4 ;  /* 0x000000000004789c */ /* 0x000fe40003f8e870 */
[----:B------:R-:W-:Y:S02]  /*3140*/  USHF.L.U32 UR4, UR8, 0x7, URZ ;  /* 0x0000000708047899 */ /* 0x000fe400080006ff */
[----:B------:R-:W-:Y:S02]  /*3150*/  ULOP3.LUT UR8, UR8, 0xffe, URZ, 0xc0, !UPT ;  /* 0x00000ffe08087892 */ /* 0x000fe4000f8ec0ff */
[----:B------:R-:W-:Y:S02]  /*3160*/  ULOP3.LUT UR4, UR4, 0xffffff00, URZ, 0xc0, !UPT ;  /* 0xffffff0004047892 */ /* 0x000fe4000f8ec0ff */
[----:B------:R-:W-:-:S02]  /*3170*/  UIADD3 UR8, UPT, UPT, -UR8, UR18, URZ ;  /* 0x0000001208087290 */ /* 0x000fc4000fffe1ff */
[----:B------:R-:W-:Y:S01]  /*3180*/  UIADD3 UR4, UPT, UPT, UR19, UR4, URZ ;  /* 0x0000000413047290 */ /* 0x000fe2000fffe0ff */
[----:B------:R-:W-:Y:S01]  /*3190*/  UMOV UR16, UR10 ;  /* 0x0000000a00107c82 */ /* 0x000fe20008000000 */
[----:B------:R-:W-:Y:S02]  /*31a0*/  UMOV UR15, UR5 ;  /* 0x00000005000f7c82 */ /* 0x000fe40008000000 */
[----:B------:R-:W-:Y:S01]  /*31b0*/  ULEA UR8, UR8, UR4, 0x14 ;  /* 0x0000000408087291 */ /* 0x000fe2000f8ea0ff */
[----:B------:R-:W-:-:S11]  /*31c0*/  UMOV UR14, UR17 ;  /* 0x00000011000e7c82 */ /* 0x000fd60008000000 */
.L_x_59:
[----:B------:R-:W-:Y:S02]  /*31d0*/  UIADD3 UR16, UPT, UPT, UR16, 0x1, URZ ;  /* 0x0000000110107890 */ /* 0x000fe4000fffe0ff */
[----:B--2---:R-:W-:Y:S02]  /*31e0*/  ULEA UR7, UR14, UR6, 0x3 ;  /* 0x000000060e077291 */ /* 0x004fe4000f8e18ff */
[----:B------:R-:W-:Y:S01]  /*31f0*/  UISETP.NE.AND UP0, UPT, UR16, URZ, UPT ;  /* 0x000000ff1000728c */ /* 0x000fe2000bf05270 */
[----:B----4-:R-:W-:Y:S10]  /*3200*/  @P2 BRA `(.L_x_57) ;  /* 0x00000000000c2947 */ /* 0x010ff40003800000 */
[----:B-1----:R-:W-:Y:S04]  /*3210*/  SHF.L.U32 R2, R8, 0x1f, RZ ;  /* 0x0000001f08027819 */ /* 0x002fe800000006ff */
[----:B------:R-:W1:Y:S02]  /*3220*/  SYNCS.PHASECHK.TRANS64.TRYWAIT P0, [UR7], R2 ;  /* 0x00000002ff0075a7 */ /* 0x000e640008001107 */
[----:B-1----:R-:W-:Y:S05]  /*3230*/  @!P0 BRA `(.L_x_58) ;  /* 0x0000006000808947 */ /* 0x002fea0003800000 */
.L_x_57:
[----:B------:R-:W-:Y:S01]  /*3240*/  UISETP.NE.AND UP1, UPT, UR15, 0x1, UPT ;  /* 0x000000010f00788c */ /* 0x000fe2000bf25270 */
[----:B------:R-:W-:Y:S01]  /*3250*/  PLOP3.LUT P2, PT, PT, PT, PT, 0x80, 0x8 ;  /* 0x000000000008781c */ /* 0x000fe20003f4f070 */
[----:B------:R-:W-:Y:S02]  /*3260*/  UIADD3 UR17, UPT, UPT, UR14, 0x1, URZ ;  /* 0x000000010e117890 */ /* 0x000fe4000fffe0ff */
[----:B------:R-:W-:Y:S02]  /*3270*/  ULEA UR22, UR14, UR12, 0x9 ;  /* 0x0000000c0e167291 */ /* 0x000fe4000f8e48ff */
[----:B------:R-:W-:Y:S01]  /*3280*/  UISETP.NE.AND UP2, UPT, UR17, 0x5, UPT ;  /* 0x000000051100788c */ /* 0x000fe2000bf45270 */
[----:B------:R-:W-:Y:S01]  /*3290*/  PLOP3.LUT P0, PT, PT, PT, UP1, 0x80, 0x8 ;  /* 0x000000000008781c */ /* 0x000fe20003f0f018 */
[----:B------:R-:W-:Y:S02]  /*32a0*/  ULEA UR24, UR14, UR11, 0x7 ;  /* 0x0000000b0e187291 */ /* 0x000fe4000f8e38ff */
[----:B------:R-:W-:Y:S02]  /*32b0*/  USEL UR13, URZ, 0x1, UP2 ;  /* 0x00000001ff0d7887 */ /* 0x000fe40009000000 */
[----:B------:R-:W-:Y:S02]  /*32c0*/  USEL UR17, UR17, URZ, UP2 ;  /* 0x000000ff11117287 */ /* 0x000fe40009000000 */
[----:B------:R-:W-:Y:S02]  /*32d0*/  UIADD3 UR7, UPT, UPT, UR7, 0x28, URZ ;  /* 0x0000002807077890 */ /* 0x000fe4000fffe0ff */
[----:B------:R-:W-:Y:S01]  /*32e0*/  @UP1 ULEA UR4, UR17, UR6, 0x3 ;  /* 0x0000000611041291 */ /* 0x000fe2000f8e18ff */
[----:B------:R-:W-:Y:S01]  /*32f0*/  LOP3.LUT R8, R8, UR13, RZ, 0x3c, !PT ;  /* 0x0000000d08087c12 */ /* 0x000fe2000f8e3cff */
[----:B------:R-:W-:Y:S01]  /*3300*/  UMOV UR23, 0xc0004010 ;  /* 0xc000401000177882 */ /* 0x000fe20000000000 */
[----:B------:R-:W-:Y:S01]  /*3310*/  UMOV UR25, 0xc0004010 ;  /* 0xc000401000197882 */ /* 0x000fe20000000000 */
[----:B------:R-:W-:Y:S01]  /*3320*/  UIADD3 UR15, UPT, UPT, UR15, -0x1, URZ ;  /* 0xffffffff0f0f7890 */ /* 0x000fe2000fffe0ff */
[----:B-1----:R-:W-:Y:S01]  /*3330*/  @P0 SHF.L.U32 R0, R8, 0x1f, RZ ;  /* 0x0000001f08000819 */ /* 0x002fe200000006ff */
[----:B------:R-:W-:Y:S03]  /*3340*/  UMOV UR14, UR17 ;  /* 0x00000011000e7c82 */ /* 0x000fe60008000000 */
[----:B------:R2:W4:Y:S01]  /*3350*/  @P0 SYNCS.PHASECHK.TRANS64.TRYWAIT P2, [UR4], R0 ;  /* 0x00000000ff0005a7 */ /* 0x0005220008041104 */
[----:B------:R2:W-:Y:S01]  /*3360*/  UTCQMMA gdesc[UR24], gdesc[UR22], tmem[UR8], tmem[UR20], idesc[UR21], UP4 ;  /* 0x00ff1416180075ea */ /* 0x0005e2000a000308 */
[----:B------:R-:W-:Y:S01]  /*3370*/  UPLOP3.LUT UP4, UPT, UPT, UPT, UPT, 0x80, 0x8 ;  /* 0x000000000008789c */ /* 0x000fe20003f8f070 */
[----:B------:R2:W-:Y:S01]  /*3380*/  UTCBAR [UR7], URZ ;  /* 0x000000ff070073e9 */ /* 0x0005e200080000ff */
[----:B------:R-:W-:Y:S09]  /*3390*/  BRA.U UP0, `(.L_x_59) ;  /* 0xfffffffd008c7547 */ /* 0x000ff2000b83ffff */
.L_x_56:
[----:B------:R-:W-:Y:S01]  /*33a0*/  UIADD3 UR18, UPT, UPT, UR18, 0x1, URZ ;  /* 0x0000000112127890 */ /* 0x000fe2000fffe0ff */
[C---:B------:R-:W-:Y:S01]  /*33b0*/  ISETP.NE.AND P0, PT, R10.reuse, 0x2, PT ;  /* 0x000000020a00780c */ /* 0x040fe20003f05270 */
[----:B------:R-:W-:Y:S02]  /*33c0*/  UIADD3 UR9, UPT, UPT, UR9, 0xc0, URZ ;  /* 0x000000c009097890 */ /* 0x000fe4000fffe0ff */
[----:B------:R-:W-:Y:S01]  /*33d0*/  UISETP.NE.AND UP0, UPT, UR18, 0x4, UPT ;  /* 0x000000041200788c */ /* 0x000fe2000bf05270 */
[----:B-12---:R-:W-:Y:S02]  /*33e0*/  SEL R0, RZ, 0x1, P0 ;  /* 0x00000001ff007807 */ /* 0x006fe40000000000 */
[----:B------:R-:W-:Y:S01]  /*33f0*/  SEL R10, R10, RZ, P0 ;  /* 0x000000ff0a0a7207 */ /* 0x000fe20000000000 */
[----:B------:R-:W-:Y:S01]  /*3400*/  USEL UR4, URZ, 0x1, UP0 ;  /* 0x00000001ff047887 */ /* 0x000fe20008000000 */
[----:B------:R-:W-:Y:S01]  /*3410*/  LOP3.LUT R9, R9, R0, RZ, 0x3c, !PT ;  /* 0x0000000009097212 */ /* 0x000fe200078e3cff */
[----:B------:R-:W-:Y:S01]  /*3420*/  USEL UR18, UR18, URZ, UP0 ;  /* 0x000000ff12127287 */ /* 0x000fe20008000000 */
[----:B------:R1:W-:Y:S03]  /*3430*/  UTCBAR [UR9], URZ ;  /* 0x000000ff090073e9 */ /* 0x0003e600080000ff */
[----:B------:R-:W-:Y:S01]  /*3440*/  LOP3.LUT R11, R11, UR4, RZ, 0x3c, !PT ;  /* 0x000000040b0b7c12 */ /* 0x000fe2000f8e3cff */
[----:B------:R-:W-:Y:S07]  /*3450*/  @P1 BRA `(.L_x_60) ;  /* 0xfffffff800c41947 */ /* 0x000fee000383ffff */
[----:B------:R-:W2:Y:S01]  /*3460*/  S2UR UR4, SR_CgaCtaId ;  /* 0x00000000000479c3 */ /* 0x000ea20000008800 */
[----:B------:R-:W-:Y:S01]  /*3470*/  ELECT P0, URZ, PT ;  /* 0x0000000000ff782f */ /* 0x000fe20003800000 */
[----:B------:R-:W-:Y:S01]  /*3480*/  IMAD.MOV.U32 R0, RZ, RZ, 0x1 ;  /* 0x00000001ff007424 */ /* 0x000fe200078e00ff */
[----:B------:R-:W-:Y:S01]  /*3490*/  UIADD3 UR6, UPT, UPT, UR6, 0xe0, URZ ;  /* 0x000000e006067890 */ /* 0x000fe2000fffe0ff */
[----:B------:R-:W-:Y:S01]  /*34a0*/  SHF.L.U32 R2, R11, 0x1f, RZ ;  /* 0x0000001f0b027819 */ /* 0x000fe200000006ff */
[----:B------:R-:W-:-:S03]  /*34b0*/  UMOV UR5, 0x40 ;  /* 0x0000004000057882 */ /* 0x000fc60000000000 */
[----:B------:R-:W-:Y:S01]  /*34c0*/  UVIRTCOUNT.DEALLOC.SMPOOL 0x80 ;  /* 0x000000800000784c */ /* 0x000fe20000000000 */
[----:B--2---:R-:W-:Y:S02]  /*34d0*/  ULEA UR4, UR4, UR5, 0x18 ;  /* 0x0000000504047291 */ /* 0x004fe4000f8ec0ff */
[----:B------:R-:W-:-:S07]  /*34e0*/  ULEA UR5, UR18, UR6, 0x3 ;  /* 0x0000000612057291 */ /* 0x000fce000f8e18ff */
[----:B------:R2:W-:Y:S02]  /*34f0*/  @P0 STS.U8 [UR4+0x1c], R0 ;  /* 0x00001c00ff000988 */ /* 0x0005e40008000004 */
[----:B------:R-:W3:Y:S02]  /*3500*/  SYNCS.PHASECHK.TRANS64.TRYWAIT P0, [UR5], R2 ;  /* 0x00000002ff0075a7 */ /* 0x000ee40008001105 */
[----:B--23--:R-:W-:Y:S05]  /*3510*/  @!P0 BRA `(.L_x_61) ;  /* 0x0000005c00e08947 */ /* 0x00cfea0003800000 */
.L_x_148:
[----:B------:R-:W-:-:S04]  /*3520*/  UIADD3 UR7, UPT, UPT, UR18, 0x1, URZ ;  /* 0x0000000112077890 */ /* 0x000fc8000fffe0ff */
[----:B------:R-:W-:-:S04]  /*3530*/  UISETP.NE.AND UP0, UPT, UR7, 0x4, UPT ;  /* 0x000000040700788c */ /* 0x000fc8000bf05270 */
[----:B------:R-:W-:Y:S02]  /*3540*/  USEL UR8, URZ, 0x1, UP0 ;  /* 0x00000001ff087887 */ /* 0x000fe40008000000 */
[----:B------:R-:W-:-:S04]  /*3550*/  USEL UR7, UR7, URZ, UP0 ;  /* 0x000000ff07077287 */ /* 0x000fc80008000000 */
[----:B------:R-:W-:Y:S01]  /*3560*/  ULEA UR5, UR7, UR6, 0x3 ;  /* 0x0000000607057291 */ /* 0x000fe2000f8e18ff */
[----:B--2---:R-:W-:-:S04]  /*3570*/  LOP3.LUT R2, R11, UR8, RZ, 0x3c, !PT ;  /* 0x000000080b027c12 */ /* 0x004fc8000f8e3cff */
[----:B------:R-:W-:-:S04]  /*3580*/  SHF.L.U32 R3, R2, 0x1f, RZ ;  /* 0x0000001f02037819 */ /* 0x000fc800000006ff */
[----:B------:R-:W2:Y:S02]  /*3590*/  SYNCS.PHASECHK.TRANS64.TRYWAIT P0, [UR5], R3 ;  /* 0x00000003ff0075a7 */ /* 0x000ea40008001105 */
[----:B--2---:R-:W-:Y:S05]  /*35a0*/  @!P0 BRA `(.L_x_62) ;  /* 0x0000005c00d48947 */ /* 0x004fea0003800000 */
.L_x_150:
[----:B------:R-:W-:-:S04]  /*35b0*/  UIADD3 UR7, UPT, UPT, UR7, 0x1, URZ ;  /* 0x0000000107077890 */ /* 0x000fc8000fffe0ff */
[----:B------:R-:W-:-:S04]  /*35c0*/  UISETP.NE.AND UP0, UPT, UR7, 0x4, UPT ;  /* 0x000000040700788c */ /* 0x000fc8000bf05270 */
[----:B------:R-:W-:Y:S02]  /*35d0*/  USEL UR8, URZ, 0x1, UP0 ;  /* 0x00000001ff087887 */ /* 0x000fe40008000000 */
[----:B------:R-:W-:-:S04]  /*35e0*/  USEL UR7, UR7, URZ, UP0 ;  /* 0x000000ff07077287 */ /* 0x000fc80008000000 */
[----:B------:R-:W-:Y:S01]  /*35f0*/  ULEA UR5, UR7, UR6, 0x3 ;  /* 0x0000000607057291 */ /* 0x000fe2000f8e18ff */
[----:B------:R-:W-:-:S04]  /*3600*/  LOP3.LUT R2, R2, UR8, RZ, 0x3c, !PT ;  /* 0x0000000802027c12 */ /* 0x000fc8000f8e3cff */
[----:B--2---:R-:W-:-:S04]  /*3610*/  SHF.L.U32 R3, R2, 0x1f, RZ ;  /* 0x0000001f02037819 */ /* 0x004fc800000006ff */
[----:B------:R-:W2:Y:S02]  /*3620*/  SYNCS.PHASECHK.TRANS64.TRYWAIT P0, [UR5], R3 ;  /* 0x00000003ff0075a7 */ /* 0x000ea40008001105 */
[----:B--2---:R-:W-:Y:S05]  /*3630*/  @!P0 BRA `(.L_x_63) ;  /* 0x0000005c00c88947 */ /* 0x004fea0003800000 */
.L_x_152:
[----:B------:R-:W-:-:S04]  /*3640*/  UIADD3 UR7, UPT, UPT, UR7, 0x1, URZ ;  /* 0x0000000107077890 */ /* 0x000fc8000fffe0ff */
[----:B------:R-:W-:-:S04]  /*3650*/  UISETP.NE.AND UP0, UPT, UR7, 0x4, UPT ;  /* 0x000000040700788c */ /* 0x000fc8000bf05270 */
[----:B------:R-:W-:Y:S02]  /*3660*/  USEL UR5, URZ, 0x1, UP0 ;  /* 0x00000001ff057887 */ /* 0x000fe40008000000 */
[----:B------:R-:W-:-:S04]  /*3670*/  USEL UR7, UR7, URZ, UP0 ;  /* 0x000000ff07077287 */ /* 0x000fc80008000000 */
[----:B------:R-:W-:Y:S01]  /*3680*/  ULEA UR7, UR7, UR6, 0x3 ;  /* 0x0000000607077291 */ /* 0x000fe2000f8e18ff */
[----:B------:R-:W-:-:S04]  /*3690*/  LOP3.LUT R2, R2, UR5, RZ, 0x3c, !PT ;  /* 0x0000000502027c12 */ /* 0x000fc8000f8e3cff */
[----:B------:R-:W-:-:S04]  /*36a0*/  SHF.L.U32 R2, R2, 0x1f, RZ ;  /* 0x0000001f02027819 */ /* 0x000fc800000006ff */
[----:B------:R-:W3:Y:S02]  /*36b0*/  SYNCS.PHASECHK.TRANS64.TRYWAIT P0, [UR7], R2 ;  /* 0x00000002ff0075a7 */ /* 0x000ee40008001107 */
[----:B---3--:R-:W-:Y:S05]  /*36c0*/  @!P0 BRA `(.L_x_64) ;  /* 0x0000005c00bc8947 */ /* 0x008fea0003800000 */
.L_x_154:
[----:B------:R-:W-:Y:S01]  /*36d0*/  NOP ;  /* 0x0000000000007918 */ /* 0x000fe20000000000 */
[----:B--2---:R-:W2:Y:S01]  /*36e0*/  LDS R0, [UR4+0x14] ;  /* 0x00001404ff007984 */ /* 0x004ea20008000800 */
[----:B------:R-:W-:Y:S01]  /*36f0*/  ULOP3.LUT UR6, UR19, 0xffff, URZ, 0xc0, !UPT ;  /* 0x0000ffff13067892 */ /* 0x000fe2000f8ec0ff */
[----:B------:R-:W-:Y:S01]  /*3700*/  UMOV UR8, 0xffff ;  /* 0x0000ffff00087882 */ /* 0x000fe20000000000 */
[----:B------:R-:W-:Y:S02]  /*3710*/  UMOV UR5, 0x1 ;  /* 0x0000000100057882 */ /* 0x000fe40000000000 */
[----:B------:R-:W-:-:S04]  /*3720*/  USHF.R.U32.HI UR6, URZ, 0x5, UR6 ;  /* 0x00000005ff067899 */ /* 0x000fc80008011606 */
[----:B------:R-:W-:Y:S02]  /*3730*/  USHF.L.U32 UR8, UR8, UR6, URZ ;  /* 0x0000000608087299 */ /* 0x000fe400080006ff */
[----:B------:R-:W-:-:S04]  /*3740*/  USHF.L.U32 UR5, UR5, UR6, URZ ;  /* 0x0000000605057299 */ /* 0x000fc800080006ff */
[----:B--2---:R-:W-:-:S04]  /*3750*/  LOP3.LUT R0, R0, UR8, RZ, 0xc0, !PT ;  /* 0x0000000800007c12 */ /* 0x004fc8000f8ec0ff */
[----:B------:R-:W-:-:S13]  /*3760*/  ISETP.NE.AND P0, PT, R0, UR8, PT ;  /* 0x0000000800007c0c */ /* 0x000fda000bf05270 */
[----:B------:R-:W-:Y:S05]  /*3770*/  @P0 BRA `(.L_x_65) ;  /* 0x0000000000580947 */ /* 0x000fea0003800000 */
[----:B------:R-:W2:Y:S02]  /*3780*/  LDS R0, [UR4+0x18] ;  /* 0x00001804ff007984 */ /* 0x000ea40008000800 */
[----:B--2---:R-:W-:-:S04]  /*3790*/  LOP3.LUT R0, R0, UR5, RZ, 0xc0, !PT ;  /* 0x0000000500007c12 */ /* 0x004fc8000f8ec0ff */
[----:B------:R-:W-:-:S13]  /*37a0*/  ISETP.NE.AND P0, PT, R0, UR5, PT ;  /* 0x0000000500007c0c */ /* 0x000fda000bf05270 */
[----:B------:R-:W-:Y:S05]  /*37b0*/  @P0 BRA `(.L_x_66) ;  /* 0x00000000003c0947 */ /* 0x000fea0003800000 */
[----:B------:R-:W2:Y:S01]  /*37c0*/  S2R R2, SR_LANEID ;  /* 0x0000000000027919 */ /* 0x000ea20000000000 */
[----:B------:R-:W-:Y:S01]  /*37d0*/  ULOP3.LUT UR8, URZ, UR8, URZ, 0x33, !UPT ;  /* 0x00000008ff087292 */ /* 0x000fe2000f8e33ff */
[----:B------:R-:W-:Y:S02]  /*37e0*/  VOTEU.ANY UR7, UPT, PT ;  /* 0x0000000000077886 */ /* 0x000fe400038e0100 */
[----:B------:R-:W-:-:S03]  /*37f0*/  UFLO.U32 UR7, UR7 ;  /* 0x00000007000772bd */ /* 0x000fc600080e0000 */
[----:B------:R-:W-:-:S04]  /*3800*/  IMAD.U32 R0, RZ, RZ, UR8 ;  /* 0x00000008ff007e24 */ /* 0x000fc8000f8e00ff */
[----:B------:R3:W1:Y:S02]  /*3810*/  REDUX UR6, R0 ;  /* 0x00000000000673c4 */ /* 0x0006640000000000 */
[----:B------:R1:W-:Y:S01]  /*3820*/  UTCATOMSWS.AND URZ, UR8 ;  /* 0x0000000800ff79e3 */ /* 0x0003e20008000000 */
[----:B--2---:R-:W-:Y:S02]  /*3830*/  ISETP.EQ.U32.AND P0, PT, R2, UR7, PT ;  /* 0x0000000702007c0c */ /* 0x004fe4000bf02070 */
[----:B---3--:R-:W-:Y:S02]  /*3840*/  LOP3.LUT R0, RZ, UR5, RZ, 0x33, !PT ;  /* 0x00000005ff007c12 */ /* 0x008fe4000f8e33ff */
[----:B-1----:R-:W-:Y:S02]  /*3850*/  MOV R2, UR6 ;  /* 0x0000000600027c02 */ /* 0x002fe40008000f00 */
[----:B------:R-:W1:Y:S07]  /*3860*/  REDUX UR5, R0 ;  /* 0x00000000000573c4 */ /* 0x000e6e0000000000 */
[----:B------:R2:W-:Y:S01]  /*3870*/  @P0 ATOMS.AND RZ, [UR4+0x14], R2 ;  /* 0x00001402ffff098c */ /* 0x0005e2000a800004 */
[----:B-1----:R-:W-:-:S05]  /*3880*/  IMAD.U32 R0, RZ, RZ, UR5 ;  /* 0x00000005ff007e24 */ /* 0x002fca000f8e00ff */
[----:B------:R2:W-:Y:S01]  /*3890*/  @P0 ATOMS.AND RZ, [UR4+0x18], R0 ;  /* 0x00001800ffff098c */ /* 0x0005e2000a800004 */
[----:B------:R-:W-:Y:S05]  /*38a0*/  BRA `(.L_x_67) ;  /* 0x0000000000147947 */ /* 0x000fea0003800000 */
.L_x_66:
[----:B------:R-:W-:Y:S02]  /*38b0*/  MOV R2, 0x38d0 ;  /* 0x000038d000027802 */ /* 0x000fe40000000f00 */
[----:B-1--45:R-:W-:Y:S05]  /*38c0*/  CALL.REL.NOINC `($__internal_0_$__cuda_sm10x_tcgen05_guardrail_trap_col_being_dealloced_not_returned_by_alloc) ;  /* 0x0000006000a07944 */ /* 0x032fea0003c00000 */
[----:B------:R-:W-:Y:S05]  /*38d0*/  BRA `(.L_x_67) ;  /* 0x0000000000087947 */ /* 0x000fea0003800000 */
.L_x_65:
[----:B------:R-:W-:Y:S02]  /*38e0*/  MOV R2, 0x3900 ;  /* 0x0000390000027802 */ /* 0x000fe40000000f00 */
[----:B-1--45:R-:W-:Y:S05]  /*38f0*/  CALL.REL.NOINC `($__internal_2_$__cuda_sm10x_tcgen05_guardrail_trap_unallocated_columns_being_dealloced) ;  /* 0x0000006000ac7944 */ /* 0x032fea0003c00000 */
.L_x_67:
[----:B------:R-:W-:Y:S01]  /*3900*/  NOP ;  /* 0x0000000000007918 */ /* 0x000fe20000000000 */
[----:B------:R-:W-:Y:S05]  /*3910*/  EXIT ;  /* 0x000000000000794d */ /* 0x000fea0003800000 */
.L_x_49:
[----:B------:R-:W-:-:S09]  /*3920*/  UISETP.NE.OR UP2, UPT, UR8, 0x3, !UP2 ;  /* 0x000000030800788c */ /* 0x000fd2000d745670 */
[----:B------:R-:W-:Y:S05]  /*3930*/  BRA.U UP2, `(.L_x_68) ;  /* 0x0000001102087547 */ /* 0x000fea000b800000 */
[----:B------:R-:W1:Y:S01]  /*3940*/  LDC R0, c[0x0][0xb30] ;  /* 0x0002cc00ff007b82 */ /* 0x000e620000000800 */
[----:B------:R-:W2:Y:S01]  /*3950*/  LDCU.64 UR8, c[0x0][0x888] ;  /* 0x00011100ff0877ac */ /* 0x000ea20008000a00 */
[----:B------:R-:W-:Y:S02]  /*3960*/  HFMA2 R27, -RZ, RZ, 0, 0 ;  /* 0x00000000ff1b7431 */ /* 0x000fe400000001ff */
[----:B------:R-:W-:Y:S01]  /*3970*/  IMAD.MOV.U32 R29, RZ, RZ, 0x1 ;  /* 0x00000001ff1d7424 */ /* 0x000fe200078e00ff */
[----:B------:R-:W-:Y:S01]  /*3980*/  MOV R25, 0x1000 ;  /* 0x0000100000197802 */ /* 0x000fe20000000f00 */
[----:B------:R-:W4:Y:S01]  /*3990*/  LDCU.64 UR4, c[0x0][0x890] ;  /* 0x00011200ff0477ac */ /* 0x000f220008000a00 */
[----:B------:R-:W-:Y:S01]  /*39a0*/  IMAD.MOV.U32 R28, RZ, RZ, RZ ;  /* 0x000000ffff1c7224 */ /* 0x000fe200078e00ff */
[----:B------:R-:W3:Y:S01]  /*39b0*/  LDC R24, c[0x0][0x370] ;  /* 0x0000dc00ff187b82 */ /* 0x000ee20000000800 */
[----:B------:R-:W-:Y:S01]  /*39c0*/  UMOV UR7, 0x400 ;  /* 0x0000040000077882 */ /* 0x000fe20000000000 */
[----:B------:R-:W-:-:S02]  /*39d0*/  UPLOP3.LUT UP1, UPT, UPT, UPT, UPT, 0x40, 0x4 ;  /* 0x000000000004789c */ /* 0x000fc40003f2e870 */
[----:B------:R-:W-:-:S04]  /*39e0*/  ULEA UR7, UR37, UR7, 0x18 ;  /* 0x0000000725077291 */ /* 0x000fc8000f8ec0ff */
[----:B------:R-:W3:Y:S01]  /*39f0*/  LDC R3, c[0x0][0xb0c] ;  /* 0x0002c300ff037b82 */ /* 0x000ee20000000800 */
[----:B------:R-:W-:Y:S02]  /*3a00*/  UIADD3 UR13, UPT, UPT, UR7, 0x68, URZ ;  /* 0x00000068070d7890 */ /* 0x000fe4000fffe0ff */
[----:B--2---:R-:W-:Y:S02]  /*3a10*/  UISETP.NE.U32.AND UP2, UPT, UR8, URZ, UPT ;  /* 0x000000ff0800728c */ /* 0x004fe4000bf45070 */
[----:B------:R-:W-:Y:S02]  /*3a20*/  UIADD3 UR33, UPT, UPT, UR7, 0x50, URZ ;  /* 0x0000005007217890 */ /* 0x000fe4000fffe0ff */
[----:B----4-:R-:W-:Y:S01]  /*3a30*/  UISETP.NE.U32.AND UP3, UPT, UR4, URZ, UPT ;  /* 0x000000ff0400728c */ /* 0x010fe2000bf65070 */
[----:B------:R-:W2:Y:S01]  /*3a40*/  LDC R18, c[0x0][0xb20] ;  /* 0x0002c800ff127b82 */ /* 0x000ea20000000800 */
[----:B-1----:R-:W-:Y:S01]  /*3a50*/  ISETP.NE.AND P1, PT, R0, 0x1, PT ;  /* 0x000000010000780c */ /* 0x002fe20003f25270 */
[----:B------:R-:W-:-:S02]  /*3a60*/  UISETP.NE.AND.EX UP2, UPT, UR9, URZ, UPT, UP2 ;  /* 0x000000ff0900728c */ /* 0x000fc4000bf45320 */
[----:B------:R-:W-:Y:S02]  /*3a70*/  UIADD3 UR25, UPT, UPT, UR7, 0x58, URZ ;  /* 0x0000005807197890 */ /* 0x000fe4000fffe0ff */
[----:B------:R-:W-:Y:S02]  /*3a80*/  UIADD3 UR17, UPT, UPT, UR7, 0x60, URZ ;  /* 0x0000006007117890 */ /* 0x000fe4000fffe0ff */
[----:B------:R-:W1:Y:S01]  /*3a90*/  LDC.64 R30, c[0x0][0x348] ;  /* 0x0000d200ff1e7b82 */ /* 0x000e620000000a00 */
[----:B------:R-:W-:Y:S02]  /*3aa0*/  UPRMT UR13, UR37, 0x654, UR13 ;  /* 0x00000654250d7896 */ /* 0x000fe4000800000d */
[----:B------:R-:W-:-:S05]  /*3ab0*/  UISETP.NE.AND.EX UP3, UPT, UR5, URZ, UPT, UP3 ;  /* 0x000000ff0500728c */ /* 0x000fca000bf65330 */
[----:B------:R-:W4:Y:S08]  /*3ac0*/  LDC.64 R16, c[0x0][0xb10] ;  /* 0x0002c400ff107b82 */ /* 0x000f300000000a00 */
[----:B------:R-:W1:Y:S08]  /*3ad0*/  LDC.64 R6, c[0x0][0xb18] ;  /* 0x0002c600ff067b82 */ /* 0x000e700000000a00 */
[----:B------:R-:W1:Y:S08]  /*3ae0*/  LDC.64 R4, c[0x0][0xb28] ;  /* 0x0002ca00ff047b82 */ /* 0x000e700000000a00 */
[----:B--23--:R-:W1:Y:S02]  /*3af0*/  LDC R19, c[0x0][0x374] ;  /* 0x0000dd00ff137b82 */ /* 0x00ce640000000800 */
.L_x_79:
[C---:B------:R-:W-:Y:S02]  /*3b00*/  LEA R0, R28.reuse, UR7, 0x3 ;  /* 0x000000071c007c11 */ /* 0x040fe4000f8e18ff */
[----:B------:R-:W-:Y:S02]  /*3b10*/  SHF.L.U32 R2, R27, 0x1f, RZ ;  /* 0x0000001f1b027819 */ /* 0x000fe400000006ff */
[----:B------:R-:W-:Y:S02]  /*3b20*/  LEA R20, R28, UR7, 0x4 ;  /* 0x000000071c147c11 */ /* 0x000fe4000f8e20ff */
[----:B--2---:R-:W2:Y:S02]  /*3b30*/  SYNCS.PHASECHK.TRANS64.TRYWAIT P0, [R0+URZ+0xa0], R2 ;  /* 0x0000a002000075a7 */ /* 0x004ea400080011ff */
[----:B--2---:R-:W-:Y:S05]  /*3b40*/  @!P0 BRA `(.L_x_69) ;  /* 0x0000005800b48947 */ /* 0x004fea0003800000 */
.L_x_155:
[----:B------:R-:W-:Y:S01]  /*3b50*/  ISETP.GE.AND P0, PT, R40, 0x1, PT ;  /* 0x000000012800780c */ /* 0x000fe20003f06270 */
[----:B------:R-:W3:Y:S01]  /*3b60*/  LDS.128 R20, [R20+0x130] ;  /* 0x0001300014147984 */ /* 0x000ee20000000c00 */
[----:B--2---:R-:W-:Y:S01]  /*3b70*/  VIADD R0, R0, 0xb0 ;  /* 0x000000b000007836 */ /* 0x004fe20000000000 */
[----:B------:R-:W-:Y:S01]  /*3b80*/  @!PT LDS RZ, [RZ] ;  /* 0x00000000fffff984 */ /* 0x000fe20000000800 */
[----:B------:R-:W-:Y:S01]  /*3b90*/  @!PT LDS RZ, [RZ] ;  /* 0x00000000fffff984 */ /* 0x000fe20000000800 */
[----:B------:R-:W-:Y:S01]  /*3ba0*/  @!PT LDS RZ, [RZ] ;  /* 0x00000000fffff984 */ /* 0x000fe20000000800 */
[----:B------:R-:W-:Y:S01]  /*3bb0*/  @!PT LDS RZ, [RZ] ;  /* 0x00000000fffff984 */ /* 0x000fe20000000800 */
[----:B------:R2:W-:Y:S06]  /*3bc0*/  MEMBAR.ALL.CTA ;  /* 0x0000000000007992 */ /* 0x0005ec0000008000 */
[----:B--2---:R-:W2:Y:S01]  /*3bd0*/  FENCE.VIEW.ASYNC.S ;  /* 0x00000000000073c6 */ /* 0x004ea20000000000 */
[----:B------:R-:W-:Y:S04]  /*3be0*/  PRMT R0, RZ, 0x654, R0 ;  /* 0x00000654ff007816 */ /* 0x000fe80000000000 */
[----:B--2---:R2:W-:Y:S01]  /*3bf0*/  SYNCS.ARRIVE.TRANS64.RED.A1T0 RZ, [R0+URZ], RZ ;  /* 0x000000ff00ff79a7 */ /* 0x0045e200081004ff */
[----:B---3--:R-:W-:Y:S11]  /*3c00*/  LOP3.LUT P3, RZ, R22, 0x1, RZ, 0xc0, !PT ;  /* 0x0000000116ff7812 */ /* 0x008ff6000786c0ff */
[----:B------:R-:W-:Y:S02]  /*3c10*/  @!UPT UIADD3 URZ, UPT, UPT, URZ, URZ, URZ ;  /* 0x000000fffffff290 */ /* 0x000fe4000fffe0ff */
[----:B------:R-:W-:Y:S02]  /*3c20*/  @P3 MOV R11, R20 ;  /* 0x00000014000b3202 */ /* 0x000fe40000000f00 */
[----:B------:R-:W-:Y:S01]  /*3c30*/  @P3 LOP3.LUT R10, R21, 0xffff, RZ, 0xc0, !PT ;  /* 0x0000ffff150a3812 */ /* 0x000fe200078ec0ff */
[----:B--2---:R-:W-:Y:S06]  /*3c40*/  @!P0 BRA `(.L_x_70) ;  /* 0x0000000000a48947 */ /* 0x004fec0003800000 */
[-C--:B-1----:R-:W-:Y:S01]  /*3c50*/  IMAD.HI.U32 R0, R19, R7.reuse, RZ ;  /* 0x0000000713007227 */ /* 0x082fe200078e00ff */
[----:B------:R-:W-:Y:S02]  /*3c60*/  ISETP.NE.AND P0, PT, R6, 0x1, PT ;  /* 0x000000010600780c */ /* 0x000fe40003f05270 */
[----:B------:R-:W-:Y:S01]  /*3c70*/  ISETP.NE.AND P2, PT, R40, 0x1, PT ;  /* 0x000000012800780c */ /* 0x000fe20003f45270 */
[----:B----4-:R-:W-:Y:S01]  /*3c80*/  IMAD.HI.U32 R9, R24, R16, RZ ;  /* 0x0000001018097227 */ /* 0x010fe200078e00ff */
[----:B------:R-:W-:Y:S02]  /*3c90*/  SHF.R.U32.HI R0, RZ, R18, R0 ;  /* 0x00000012ff007219 */ /* 0x000fe40000011600 */
[----:B------:R-:W-:Y:S01]  /*3ca0*/  ISETP.NE.AND P4, PT, R3, 0x1, PT ;  /* 0x000000010300780c */ /* 0x000fe20003f85270 */
[----:B------:R-:W-:Y:S01]  /*3cb0*/  IMAD.HI.U32 R13, R10, R7, RZ ;  /* 0x000000070a0d7227 */ /* 0x000fe200078e00ff */
[----:B------:R-:W-:Y:S02]  /*3cc0*/  SHF.R.U32.HI R9, RZ, R17, R9 ;  /* 0x00000011ff097219 */ /* 0x000fe40000011609 */
[----:B------:R-:W-:Y:S01]  /*3cd0*/  SEL R0, R19, R0, !P0 ;  /* 0x0000000013007207 */ /* 0x000fe20004000000 */
[----:B------:R-:W-:Y:S01]  /*3ce0*/  IMAD.HI.U32 R12, R11, R16, RZ ;  /* 0x000000100b0c7227 */ /* 0x000fe200078e00ff */
[----:B------:R-:W-:Y:S03]  /*3cf0*/  SEL R9, R24, R9, !P4 ;  /* 0x0000000918097207 */ /* 0x000fe60006000000 */
[-C--:B------:R-:W-:Y:S01]  /*3d00*/  IMAD.HI.U32 R8, R0, R4.reuse, RZ ;  /* 0x0000000400087227 */ /* 0x080fe200078e00ff */
[----:B------:R-:W-:Y:S03]  /*3d10*/  SHF.R.U32.HI R12, RZ, R17, R12 ;  /* 0x00000011ff0c7219 */ /* 0x000fe6000001160c */
[----:B------:R-:W-:Y:S01]  /*3d20*/  IMAD.HI.U32 R2, R9, R4, RZ ;  /* 0x0000000409027227 */ /* 0x000fe200078e00ff */
[-C--:B------:R-:W-:Y:S02]  /*3d30*/  @P2 SHF.R.U32.HI R0, RZ, R5.reuse, R8 ;  /* 0x00000005ff002219 */ /* 0x080fe40000011608 */
[----:B------:R-:W-:Y:S02]  /*3d40*/  SHF.R.U32.HI R8, RZ, R18, R13 ;  /* 0x00000012ff087219 */ /* 0x000fe4000001160d */
[----:B------:R-:W-:Y:S01]  /*3d50*/  @P2 SHF.R.U32.HI R9, RZ, R5, R2 ;  /* 0x00000005ff092219 */ /* 0x000fe20000011602 */
[----:B------:R-:W-:Y:S01]  /*3d60*/  IMAD R0, R40, R0, RZ ;  /* 0x0000000028007224 */ /* 0x000fe200078e02ff */
[----:B------:R-:W-:Y:S02]  /*3d70*/  SEL R8, R10, R8, !P0 ;  /* 0x000000080a087207 */ /* 0x000fe40004000000 */
[----:B------:R-:W-:Y:S01]  /*3d80*/  SEL R2, R11, R12, !P4 ;  /* 0x0000000c0b027207 */ /* 0x000fe20006000000 */
[----:B------:R-:W-:Y:S01]  /*3d90*/  IMAD R12, R40, R9, RZ ;  /* 0x00000009280c7224 */ /* 0x000fe200078e02ff */
[C---:B------:R-:W-:Y:S01]  /*3da0*/  ISETP.GE.AND P0, PT, R8.reuse, R0, PT ;  /* 0x000000000800720c */ /* 0x040fe20003f06270 */
[----:B------:R-:W-:Y:S03]  /*3db0*/  IMAD.HI.U32 R0, R8, R4, RZ ;  /* 0x0000000408007227 */ /* 0x000fe600078e00ff */
[----:B------:R-:W-:Y:S02]  /*3dc0*/  ISETP.GE.OR P0, PT, R2, R12, P0 ;  /* 0x0000000c0200720c */ /* 0x000fe40000706670 */
[-C--:B------:R-:W-:Y:S04]  /*3dd0*/  SHF.R.U32.HI R0, RZ, R5.reuse, R0 ;  /* 0x00000005ff007219 */ /* 0x080fe80000011600 */
[----:B------:R-:W-:Y:S05]  /*3de0*/  SEL R13, R8, R0, !P2 ;  /* 0x00000000080d7207 */ /* 0x000fea0005000000 */
[----:B------:R-:W-:Y:S02]  /*3df0*/  IMAD.MOV R12, RZ, RZ, -R13 ;  /* 0x000000ffff0c7224 */ /* 0x000fe400078e0a0d */
[----:B------:R-:W-:Y:S04]  /*3e00*/  @!P0 IMAD.HI.U32 R0, R2, R4, RZ ;  /* 0x0000000402008227 */ /* 0x000fe800078e00ff */
[----:B------:R-:W-:Y:S01]  /*3e10*/  IMAD R12, R40, R12, R8 ;  /* 0x0000000c280c7224 */ /* 0x000fe200078e0208 */
[----:B------:R-:W-:Y:S04]  /*3e20*/  @!P0 SHF.R.U32.HI R0, RZ, R5, R0 ;  /* 0x00000005ff008219 */ /* 0x000fe80000011600 */
[----:B------:R-:W-:Y:S04]  /*3e30*/  @!P0 SEL R0, R2, R0, !P2 ;  /* 0x0000000002008207 */ /* 0x000fe80005000000 */
[----:B------:R-:W-:Y:S01]  /*3e40*/  @!P0 IADD3 R13, PT, PT, R13, -R0, RZ ;  /* 0x800000000d0d8210 */ /* 0x000fe20007ffe0ff */
[----:B------:R-:W-:Y:S01]  /*3e50*/  @!P0 IMAD R0, R9, R12, R0 ;  /* 0x0000000c09008224 */ /* 0x000fe200078e0200 */
[----:B------:R-:W-:Y:S01]  /*3e60*/  IADD3 R9, PT, PT, -R8, RZ, RZ ;  /* 0x000000ff08097210 */ /* 0x000fe20007ffe1ff */
[--C-:B------:R-:W-:Y:S02]  /*3e70*/  IMAD.MOV R12, RZ, RZ, -R2.reuse ;  /* 0x000000ffff0c7224 */ /* 0x100fe400078e0a02 */
[----:B------:R-:W-:Y:S02]  /*3e80*/  @!P0 IMAD R8, R13, R40, R2 ;  /* 0x000000280d088224 */ /* 0x000fe400078e0202 */
[----:B------:R-:W-:Y:S02]  /*3e90*/  @!P0 IMAD.MOV.U32 R2, RZ, RZ, R0 ;  /* 0x000000ffff028224 */ /* 0x000fe400078e0000 */
[----:B------:R-:W-:Y:S02]  /*3ea0*/  IMAD R11, R3, R12, R11 ;  /* 0x0000000c030b7224 */ /* 0x000fe400078e020b */
[----:B------:R-:W-:Y:S02]  /*3eb0*/  IMAD R10, R6, R9, R10 ;  /* 0x00000009060a7224 */ /* 0x000fe400078e020a */
[----:B------:R-:W-:Y:S02]  /*3ec0*/  IMAD R11, R2, R3, R11 ;  /* 0x00000003020b7224 */ /* 0x000fe400078e020b */
[----:B------:R-:W-:Y:S02]  /*3ed0*/  IMAD R10, R8, R6, R10 ;  /* 0x00000006080a7224 */ /* 0x000fe400078e020a */
.L_x_70:
[----:B------:R-:W-:Y:S05]  /*3ee0*/  BRA.U UP1, `(.L_x_71) ;  /* 0x0000000101107547 */ /* 0x000fea000b800000 */
[----:B------:R-:W-:Y:S04]  /*3ef0*/  MOV R2, UR6 ;  /* 0x0000000600027c02 */ /* 0x000fe80008000f00 */
[----:B------:R-:W-:Y:S04]  /*3f00*/  SHF.L.U32 R2, R2, 0x1f, RZ ;  /* 0x0000001f02027819 */ /* 0x000fe800000006ff */
[----:B------:R-:W2:Y:S02]  /*3f10*/  SYNCS.PHASECHK.TRANS64.TRYWAIT P0, [UR7+0x98], R2 ;  /* 0x00009802ff0075a7 */ /* 0x000ea40008001107 */
[----:B--2---:R-:W-:Y:S05]  /*3f20*/  @!P0 BRA `(.L_x_72) ;  /* 0x0000005400d08947 */ /* 0x004fea0003800000 */
.L_x_71:
[----:B------:R-:W-:Y:S02]  /*3f30*/  R2UR UR35, R15 ;  /* 0x000000000f2372ca */ /* 0x000fe400000e0000 */
[----:B------:R-:W-:Y:S02]  /*3f40*/  R2UR UR34, R14 ;  /* 0x000000000e2272ca */ /* 0x000fe400000e0000 */
[----:B------:R-:W-:Y:S02]  /*3f50*/  ISETP.NE.U32.AND P2, PT, RZ, UR4, PT ;  /* 0x00000004ff007c0c */ /* 0x000fe4000bf45070 */
[----:B------:R-:W-:Y:S02]  /*3f60*/  SHF.L.U32 R14, R29, 0x1f, RZ ;  /* 0x0000001f1d0e7819 */ /* 0x000fe400000006ff */
[----:B------:R-:W-:Y:S05]  /*3f70*/  ISETP.NE.AND.EX P2, PT, RZ, UR5, PT, P2 ;  /* 0x00000005ff007c0c */ /* 0x000fea000bf45320 */
[----:B------:R-:W-:Y:S02]  /*3f80*/  USHF.L.U32 UR35, UR35, 0x6, URZ ;  /* 0x0000000623237899 */ /* 0x000fe400080006ff */
[----:B------:R-:W-:Y:S01]  /*3f90*/  USHF.L.U32 UR34, UR34, 0x8, URZ ;  /* 0x0000000822227899 */ /* 0x000fe200080006ff */
[----:B------:R-:W-:Y:S11]  /*3fa0*/  BRA.U !UP3, `(.L_x_73) ;  /* 0x000000010b347547 */ /* 0x000ff6000b800000 */
[----:B------:R-:W-:Y:S01]  /*3fb0*/  UPLOP3.LUT UP0, UPT, UPT, UPT, UP2, 0x80, 0x8 ;  /* 0x000000000008789c */ /* 0x000fe20003f0f020 */
[----:B--2---:R-:W-:Y:S02]  /*3fc0*/  HFMA2 R0, -RZ, RZ, 0, 5.9604644775390625e-08 ;  /* 0x00000001ff007431 */ /* 0x004fe400000001ff */
[----:B------:R-:W-:Y:S03]  /*3fd0*/  IMAD.MOV.U32 R96, RZ, RZ, 0x1 ;  /* 0x00000001ff607424 */ /* 0x000fe600078e00ff */
[----:B------:R-:W-:Y:S05]  /*3fe0*/  PLOP3.LUT P0, PT, PT, PT, UP0, 0x80, 0x8 ;  /* 0x000000000008781c */ /* 0x000fea0003f0f008 */
[----:B------:R-:W2:Y:S01]  /*3ff0*/  @UP0 LDCU.64 UR10, c[0x0][0x888] ;  /* 0x00011100ff0a07ac */ /* 0x000ea20008000a00 */
[----:B------:R-:W-:Y:S07]  /*4000*/  @UP0 UIMAD UR8, UR36, UR4, URZ ;  /* 0x00000004240802a4 */ /* 0x000fee000f8e02ff */
[----:B------:R-:W-:Y:S01]  /*4010*/  @!P0 PRMT R96, R0, 0x7610, R96 ;  /* 0x0000761000608816 */ /* 0x000fe20000000060 */
[----:B--2---:R-:W-:Y:S03]  /*4020*/  @UP0 UIMAD.WIDE UR10, UR8, 0x4, UR10 ;  /* 0x00000004080a08a5 */ /* 0x004fe6000f8e020a */
[----:B------:R-:W2:Y:S03]  /*4030*/  @!UP0 LDCU UR8, c[0x0][0x880] ;  /* 0x00011000ff0887ac */ /* 0x000ea60008000800 */
[----:B------:R-:W-:Y:S01]  /*4040*/  IMAD.U32 R8, RZ, RZ, UR10 ;  /* 0x0000000aff087e24 */ /* 0x000fe2000f8e00ff */
[----:B------:R-:W-:Y:S05]  /*4050*/  MOV R9, UR11 ;  /* 0x0000000b00097c02 */ /* 0x000fea0008000f00 */
[----:B-----5:R3:W5:Y:S02]  /*4060*/  @P0 LDG.E R49, desc[UR46][R8.64] ;  /* 0x0000002e08310981 */ /* 0x020764000c1e1900 */
[----:B--23--:R-:W-:Y:S07]  /*4070*/  @!P0 IMAD.U32 R49, RZ, RZ, UR8 ;  /* 0x00000008ff318e24 */ /* 0x00cfee000f8e00ff */
.L_x_73:
[----:B-----5:R-:W-:Y:S01]  /*4080*/  @!P2 FSETP.EQ.AND P0, PT, R49, RZ, PT ;  /* 0x000000ff3100a20b */ /* 0x020fe20003f02000 */
[----:B------:R-:W-:Y:S01]  /*4090*/  @!UPT UIADD3 URZ, UPT, UPT, URZ, URZ, URZ ;  /* 0x000000fffffff290 */ /* 0x000fe2000fffe0ff */
[----:B------:R-:W-:Y:S11]  /*40a0*/  @!P2 BRA `(.L_x_74) ;  /* 0x000000000014a947 */ /* 0x000ff60003800000 */
[----:B------:R-:W-:Y:S02]  /*40b0*/  LOP3.LUT P2, RZ, R96, 0xff, RZ, 0xc0, !PT ;  /* 0x000000ff60ff7812 */ /* 0x000fe4000784c0ff */
[----:B------:R-:W-:Y:S04]  /*40c0*/  PLOP3.LUT P0, PT, PT, PT, UP0, 0x80, 0x8 ;  /* 0x000000000008781c */ /* 0x000fe80003f0f008 */
[----:B------:R-:W-:Y:S07]  /*40d0*/  PLOP3.LUT P0, PT, P0, PT, PT, 0x8, 0x80 ;  /* 0x000000000080781c */ /* 0x000fee000070e170 */
[----:B------:R-:W-:Y:S11]  /*40e0*/  @P2 FSETP.EQ.AND P0, PT, R49, RZ, PT ;  /* 0x000000ff3100220b */ /* 0x000ff60003f02000 */
[----:B------:R-:W-:Y:S02]  /*40f0*/  @!UPT UIADD3 URZ, UPT, UPT, URZ, URZ, URZ ;  /* 0x000000fffffff290 */ /* 0x000fe4000fffe0ff */
.L_x_74:
[----:B------:R-:W3:Y:S01]  /*4100*/  SYNCS.PHASECHK.TRANS64.TRYWAIT P2, [UR7+0x70], R14 ;  /* 0x0000700eff0075a7 */ /* 0x000ee20008041107 */
[----:B------:R-:W-:Y:S04]  /*4110*/  ELECT P4, URZ, PT ;  /* 0x0000000000ff782f */ /* 0x000fe80003880000 */
[----:B------:R-:W-:Y:S11]  /*4120*/  PLOP3.LUT P4, PT, P0, P4, PT, 0xf2, 0x2f ;  /* 0x00000000002f781c */ /* 0x000ff60000789e72 */
[----:B------:R-:W-:Y:S02]  /*4130*/  @!UPT UIADD3 URZ, UPT, UPT, URZ, URZ, URZ ;  /* 0x000000fffffff290 */ /* 0x000fe4000fffe0ff */
[----:B-1----:R-:W-:Y:S05]  /*4140*/  @!P4 IADD3 R8, P0, PT, R30, 0x580, RZ ;  /* 0x000005801e08c810 */ /* 0x002fea0007f1e0ff */
[----:B--2---:R-:W-:Y:S01]  /*4150*/  @!P4 IMAD.X R2, RZ, RZ, R31, P0 ;  /* 0x000000ffff02c224 */ /* 0x004fe200000e061f */
[----:B---3--:R-:W-:Y:S07]  /*4160*/  @!P2 BRA `(.L_x_75) ;  /* 0x000000540058a947 */ /* 0x008fee0003800000 */
.L_x_158:
[----:B------:R-:W-:Y:S01]  /*4170*/  @!P4 R2UR UR8, R2 ;  /* 0x000000000208c2ca */ /* 0x000fe200000e0000 */
[----:B------:R-:W-:Y:S01]  /*4180*/  VOTEU.ALL UP1, P4 ;  /* 0x0000000000ff7886 */ /* 0x000fe20002020000 */
[----:B------:R-:W-:Y:S01]  /*4190*/  @!P4 R2UR UR9, R8 ;  /* 0x000000000809c2ca */ /* 0x000fe200000e0000 */
[----:B-1----:R-:W-:Y:S01]  /*41a0*/  @!P4 IMAD.MOV.U32 R0, RZ, RZ, 0x1000 ;  /* 0x00001000ff00c424 */ /* 0x002fe200078e00ff */
[----:B------:R-:W-:Y:S01]  /*41b0*/  UMOV UR10, 0x0 ;  /* 0x00000000000a7882 */ /* 0x000fe20000000000 */
[----:B------:R-:W-:Y:S01]  /*41c0*/  UMOV UR11, 0x10000000 ;  /* 0x10000000000b7882 */ /* 0x000fe20000000000 */
[----:B------:R-:W-:Y:S01]  /*41d0*/  @!UP1 UIADD3 UR32, UPT, UPT, UR7, 0x200, URZ ;  /* 0x0000020007209890 */ /* 0x000fe2000fffe0ff */
[----:B------:R-:W-:Y:S06]  /*41e0*/  VOTEU.ALL UP1, P4 ;  /* 0x0000000000ff7886 */ /* 0x000fec0002020000 */
[----:B------:R-:W-:Y:S01]  /*41f0*/  IMAD.U32 R9, RZ, RZ, UR8 ;  /* 0x00000008ff097e24 */ /* 0x000fe2000f8e00ff */
[----:B------:R-:W-:Y:S01]  /*4200*/  UPRMT UR8, UR37, 0x654, UR33 ;  /* 0x0000065425087896 */ /* 0x000fe20008000021 */
[----:B------:R-:W-:Y:S03]  /*4210*/  IMAD.U32 R8, RZ, RZ, UR9 ;  /* 0x00000009ff087e24 */ /* 0x000fe6000f8e00ff */
[----:B------:R-:W-:Y:S02]  /*4220*/  @!P4 R2UR UR15, R9 ;  /* 0x00000000090fc2ca */ /* 0x000fe400000e0000 */
[----:B------:R-:W-:Y:S02]  /*4230*/  @!P4 R2UR UR14, R8 ;  /* 0x00000000080ec2ca */ /* 0x000fe400000e0000 */
[----:B------:R-:W-:Y:S05]  /*4240*/  @!P4 IADD3 R8, P0, PT, R30, 0x580, RZ ;  /* 0x000005801e08c810 */ /* 0x000fea0007f1e0ff */
[----:B------:R-:W-:Y:S06]  /*4250*/  @!P4 IMAD.X R2, RZ, RZ, R31, P0 ;  /* 0x000000ffff02c224 */ /* 0x000fec00000e061f */
[----:B------:R1:W-:Y:S01]  /*4260*/  @!UP1 UTMALDG.3D [UR32], [UR14], desc[UR10] ;  /* 0x00000a200e0095b4 */ /* 0x0003e20008011000 */
[----:B------:R1:W-:Y:S01]  /*4270*/  @!P4 SYNCS.ARRIVE.TRANS64.RED.A0TR RZ, [UR7+0x50], R0 ;  /* 0x00005000ffffc9a7 */ /* 0x0003e20008300407 */
[----:B------:R-:W-:Y:S01]  /*4280*/  SYNCS.ARRIVE.TRANS64.RED.A1T0 RZ, [UR8], RZ ;  /* 0x000000ffffff79a7 */ /* 0x000fe20008100408 */
[----:B------:R-:W2:Y:S02]  /*4290*/  SYNCS.PHASECHK.TRANS64.TRYWAIT P2, [UR7+0x78], R14 ;  /* 0x0000780eff0075a7 */ /* 0x000ea40008041107 */
[----:B-12---:R-:W-:Y:S05]  /*42a0*/  @!P2 BRA `(.L_x_76) ;  /* 0x000000540020a947 */ /* 0x006fea0003800000 */
.L_x_160:
[----:B------:R-:W-:Y:S01]  /*42b0*/  @!P4 R2UR UR8, R2 ;  /* 0x000000000208c2ca */ /* 0x000fe200000e0000 */
[----:B------:R-:W-:Y:S01]  /*42c0*/  VOTEU.ALL UP1, P4 ;  /* 0x0000000000ff7886 */ /* 0x000fe20002020000 */
[----:B------:R-:W-:Y:S01]  /*42d0*/  @!P4 R2UR UR9, R8 ;  /* 0x000000000809c2ca */ /* 0x000fe200000e0000 */
[----:B-1----:R-:W-:Y:S01]  /*42e0*/  @!P4 IMAD.MOV.U32 R0, RZ, RZ, 0x1000 ;  /* 0x00001000ff00c424 */ /* 0x002fe200078e00ff */
[----:B------:R-:W-:Y:S01]  /*42f0*/  UMOV UR10, 0x0 ;  /* 0x00000000000a7882 */ /* 0x000fe20000000000 */
[----:B------:R-:W-:Y:S01]  /*4300*/  UMOV UR11, 0x10000000 ;  /* 0x10000000000b7882 */ /* 0x000fe20000000000 */
[----:B------:R-:W-:Y:S02]  /*4310*/  @!UP1 UIADD3 UR26, UPT, UPT, UR34, 0x40, URZ ;  /* 0x00000040221a9890 */ /* 0x000fe4000fffe0ff */
[----:B------:R-:W-:Y:S01]  /*4320*/  @!UP1 UIADD3 UR24, UPT, UPT, UR7, 0x1200, URZ ;  /* 0x0000120007189890 */ /* 0x000fe2000fffe0ff */
[----:B------:R-:W-:Y:S01]  /*4330*/  VOTEU.ALL UP1, P4 ;  /* 0x0000000000ff7886 */ /* 0x000fe20002020000 */
[----:B------:R-:W-:Y:S01]  /*4340*/  UMOV UR27, UR35 ;  /* 0x00000023001b7c82 */ /* 0x000fe20008000000 */
[----:B------:R-:W-:Y:S02]  /*4350*/  UMOV UR28, UR36 ;  /* 0x00000024001c7c82 */ /* 0x000fe40008000000 */
        /* <DEDUP_REMOVED lines=12> */
.L_x_162:
[----:B------:R-:W2:Y:S01]  /*4420*/  LDC.64 R12, c[0x0][0xb18] ;  /* 0x0002c600ff0c7b82 */ /* 0x000ea20000000a00 */
[----:B------:R-:W-:Y:S01]  /*4430*/  @!P4 R2UR UR8, R2 ;  /* 0x000000000208c2ca */ /* 0x000fe200000e0000 */
[----:B------:R-:W-:Y:S01]  /*4440*/  VOTEU.ALL UP1, P4 ;  /* 0x0000000000ff7886 */ /* 0x000fe20002020000 */
[----:B------:R-:W-:Y:S01]  /*4450*/  @!P4 R2UR UR9, R8 ;  /* 0x000000000809c2ca */ /* 0x000fe200000e0000 */
[----:B-1----:R-:W-:Y:S01]  /*4460*/  @!P4 IMAD.MOV.U32 R0, RZ, RZ, 0x1000 ;  /* 0x00001000ff00c424 */ /* 0x002fe200078e00ff */
[----:B------:R-:W-:Y:S03]  /*4470*/  UMOV UR10, 0x0 ;  /* 0x00000000000a7882 */ /* 0x000fe60000000000 */
[----:B------:R-:W1:Y:S01]  /*4480*/  @!P1 LDC R2, c[0x0][0xb0c] ;  /* 0x0002c300ff029b82 */ /* 0x000e620000000800 */
[----:B------:R-:W-:Y:S01]  /*4490*/  @!UP1 UIADD3 UR18, UPT, UPT, UR34, 0x80, URZ ;  /* 0x0000008022129890 */ /* 0x000fe2000fffe0ff */
[----:B------:R-:W-:Y:S01]  /*44a0*/  @P3 SHF.R.U32.HI R26, RZ, 0x10, R21 ;  /* 0x00000010ff1a3819 */ /* 0x000fe20000011615 */
[----:B------:R-:W-:Y:S01]  /*44b0*/  @!UP1 UIADD3 UR16, UPT, UPT, UR7, 0x2200, URZ ;  /* 0x0000220007109890 */ /* 0x000fe2000fffe0ff */
[----:B------:R-:W-:Y:S01]  /*44c0*/  VIADD R28, R28, 0x1 ;  /* 0x000000011c1c7836 */ /* 0x000fe20000000000 */
[----:B------:R-:W-:Y:S01]  /*44d0*/  VOTEU.ALL UP1, P4 ;  /* 0x0000000000ff7886 */ /* 0x000fe20002020000 */
[----:B------:R-:W-:Y:S01]  /*44e0*/  UMOV UR11, 0x10000000 ;  /* 0x10000000000b7882 */ /* 0x000fe20000000000 */
[----:B------:R-:W-:Y:S01]  /*44f0*/  UMOV UR19, UR35 ;  /* 0x0000002300137c82 */ /* 0x000fe20008000000 */
[----:B------:R-:W-:Y:S01]  /*4500*/  IMAD.U32 R9, RZ, RZ, UR8 ;  /* 0x00000008ff097e24 */ /* 0x000fe2000f8e00ff */
[----:B------:R-:W-:Y:S01]  /*4510*/  UMOV UR20, UR36 ;  /* 0x0000002400147c82 */ /* 0x000fe20008000000 */
[----:B------:R-:W-:Y:S01]  /*4520*/  IMAD.U32 R8, RZ, RZ, UR9 ;  /* 0x00000009ff087e24 */ /* 0x000fe2000f8e00ff */
[----:B------:R-:W-:Y:S02]  /*4530*/  UPRMT UR8, UR37, 0x654, UR17 ;  /* 0x0000065425087896 */ /* 0x000fe40008000011 */
[----:B------:R-:W-:Y:S02]  /*4540*/  @!P4 R2UR UR15, R9 ;  /* 0x00000000090fc2ca */ /* 0x000fe400000e0000 */
[----:B------:R-:W-:Y:S02]  /*4550*/  @!P4 R2UR UR14, R8 ;  /* 0x00000000080ec2ca */ /* 0x000fe400000e0000 */
[----:B------:R-:W3:Y:S11]  /*4560*/  LDC.64 R8, c[0x0][0xb10] ;  /* 0x0002c400ff087b82 */ /* 0x000ef60000000a00 */
[----:B------:R1:W-:Y:S01]  /*4570*/  @!UP1 UTMALDG.3D [UR16], [UR14], desc[UR10] ;  /* 0x00000a100e0095b4 */ /* 0x0003e20008011000 */
[----:B------:R5:W-:Y:S01]  /*4580*/  @!P4 SYNCS.ARRIVE.TRANS64.RED.A0TR RZ, [UR7+0x60], R0 ;  /* 0x00006000ffffc9a7 */ /* 0x000be20008300407 */
[C---:B---3--:R-:W-:Y:S01]  /*4590*/  @!P1 IMAD.HI.U32 R8, R11.reuse, R8, RZ ;  /* 0x000000080b089227 */ /* 0x048fe200078e00ff */
[----:B--2---:R-:W-:Y:S02]  /*45a0*/  @!P1 ISETP.NE.AND P0, PT, R12, 0x1, PT ;  /* 0x000000010c00980c */ /* 0x004fe40003f05270 */
[----:B-1----:R-:W-:Y:S01]  /*45b0*/  @!P1 ISETP.NE.AND P2, PT, R2, 0x1, PT ;  /* 0x000000010200980c */ /* 0x002fe20003f45270 */
[----:B------:R-:W-:Y:S01]  /*45c0*/  SYNCS.ARRIVE.TRANS64.RED.A1T0 RZ, [UR8], RZ ;  /* 0x000000ffffff79a7 */ /* 0x000fe20008100408 */
[C---:B------:R-:W-:Y:S01]  /*45d0*/  @!P1 IMAD.HI.U32 R13, R10.reuse, R13, RZ ;  /* 0x0000000d0a0d9227 */ /* 0x040fe200078e00ff */
[----:B------:R-:W-:Y:S04]  /*45e0*/  @!P1 SHF.R.U32.HI R8, RZ, R9, R8 ;  /* 0x00000009ff089219 */ /* 0x000fe80000011608 */
[----:B------:R-:W-:Y:S01]  /*45f0*/  @!P1 SEL R8, R11, R8, !P2 ;  /* 0x000000080b089207 */ /* 0x000fe20005000000 */
[----:B------:R-:W1:Y:S01]  /*4600*/  SYNCS.PHASECHK.TRANS64.TRYWAIT P5, [UR7+0x88], R14 ;  /* 0x0000880eff0075a7 */ /* 0x000e6200080a1107 */
[----:B-----5:R-:W2:Y:S02]  /*4610*/  @!P1 LDC R0, c[0x0][0xb20] ;  /* 0x0002c800ff009b82 */ /* 0x020ea40000000800 */
[----:B--2---:R-:W-:Y:S04]  /*4620*/  @!P1 SHF.R.U32.HI R0, RZ, R0, R13 ;  /* 0x00000000ff009219 */ /* 0x004fe8000001160d */
[----:B------:R-:W-:Y:S05]  /*4630*/  @!P1 SEL R9, R10, R0, !P0 ;  /* 0x000000000a099207 */ /* 0x000fea0004000000 */
[----:B------:R-:W-:Y:S02]  /*4640*/  @!P1 IMAD.IADD R0, R9, 0x1, -R8 ;  /* 0x0000000109009824 */ /* 0x000fe400078e0a08 */
[----:B------:R-:W-:Y:S02]  /*4650*/  @!P1 IMAD.IADD R8, R8, 0x1, -R9 ;  /* 0x0000000108089824 */ /* 0x000fe400078e0a09 */
[----:B------:R-:W-:Y:S02]  /*4660*/  @!P1 IMAD R11, R0, R2, R11 ;  /* 0x00000002000b9224 */ /* 0x000fe400078e020b */
[----:B------:R-:W-:Y:S01]  /*4670*/  @!P1 IMAD R10, R8, R12, R10 ;  /* 0x0000000c080a9224 */ /* 0x000fe200078e020a */
[----:B-1----:R-:W-:Y:S06]  /*4680*/  @!P5 BRA `(.L_x_78) ;  /* 0x000000500058d947 */ /* 0x002fec0003800000 */
.L_x_164:
[----:B------:R-:W-:Y:S01]  /*4690*/  @!P4 IADD3 R2, P0, PT, R30, 0x580, RZ ;  /* 0x000005801e02c810 */ /* 0x000fe20007f1e0ff */
[----:B------:R-:W-:Y:S01]  /*46a0*/  VOTEU.ALL UP1, P4 ;  /* 0x0000000000ff7886 */ /* 0x000fe20002020000 */
[----:B------:R-:W-:Y:S01]  /*46b0*/  UMOV UR18, 0x0 ;  /* 0x0000000000127882 */ /* 0x000fe20000000000 */
[----:B------:R-:W-:Y:S01]  /*46c0*/  UMOV UR19, 0x10000000 ;  /* 0x1000000000137882 */ /* 0x000fe20000000000 */
[----:B------:R-:W-:Y:S01]  /*46d0*/  @!P4 R2UR UR9, R2 ;  /* 0x000000000209c2ca */ /* 0x000fe200000e0000 */
[----:B-1----:R-:W-:Y:S01]  /*46e0*/  @!P4 IMAD.X R0, RZ, RZ, R31, P0 ;  /* 0x000000ffff00c224 */ /* 0x002fe200000e061f */
[----:B------:R-:W-:Y:S01]  /*46f0*/  @!UP1 UIADD3 UR10, UPT, UPT, UR34, 0xc0, URZ ;  /* 0x000000c0220a9890 */ /* 0x000fe2000fffe0ff */
[----:B------:R-:W-:Y:S01]  /*4700*/  ISETP.NE.AND P0, PT, R28, 0x2, PT ;  /* 0x000000021c00780c */ /* 0x000fe20003f05270 */
[----:B------:R-:W-:Y:S01]  /*4710*/  UMOV UR11, UR35 ;  /* 0x00000023000b7c82 */ /* 0x000fe20008000000 */
[----:B------:R-:W-:Y:S01]  /*4720*/  UMOV UR12, UR36 ;  /* 0x00000024000c7c82 */ /* 0x000fe20008000000 */
[----:B------:R-:W-:Y:S01]  /*4730*/  @!P4 R2UR UR8, R0 ;  /* 0x000000000008c2ca */ /* 0x000fe200000e0000 */
[----:B------:R-:W-:Y:S01]  /*4740*/  IMAD.IADD R14, R10, 0x1, R94 ;  /* 0x000000010a0e7824 */ /* 0x000fe200078e025e */
[----:B------:R-:W-:Y:S01]  /*4750*/  @P3 R2UR UR36, R26 ;  /* 0x000000001a2432ca */ /* 0x000fe200000e0000 */
[----:B------:R-:W-:Y:S01]  /*4760*/  IMAD.IADD R15, R11, 0x1, R95 ;  /* 0x000000010b0f7824 */ /* 0x000fe200078e025f */
[----:B------:R-:W-:Y:S02]  /*4770*/  SEL R0, RZ, 0x1, P0 ;  /* 0x00000001ff007807 */ /* 0x000fe40000000000 */
[----:B------:R-:W-:Y:S01]  /*4780*/  LOP3.LUT R29, R29, 0x1, RZ, 0x3c, !PT ;  /* 0x000000011d1d7812 */ /* 0x000fe200078e3cff */
[----:B------:R-:W-:Y:S01]  /*4790*/  IMAD.U32 R8, RZ, RZ, UR9 ;  /* 0x00000009ff087e24 */ /* 0x000fe2000f8e00ff */
[----:B------:R-:W-:Y:S01]  /*47a0*/  @!UP1 UIADD3 UR9, UPT, UPT, UR7, 0x68, URZ ;  /* 0x0000006807099890 */ /* 0x000fe2000fffe0ff */
[----:B------:R-:W-:Y:S02]  /*47b0*/  LOP3.LUT R27, R27, R0, RZ, 0x3c, !PT ;  /* 0x000000001b1b7212 */ /* 0x000fe400078e3cff */
[----:B------:R-:W-:Y:S02]  /*47c0*/  SEL R28, R28, RZ, P0 ;  /* 0x000000ff1c1c7207 */ /* 0x000fe40000000000 */
[----:B------:R-:W-:Y:S01]  /*47d0*/  IMAD.U32 R9, RZ, RZ, UR8 ;  /* 0x00000008ff097e24 */ /* 0x000fe2000f8e00ff */
[----:B------:R-:W-:Y:S01]  /*47e0*/  @!P4 R2UR UR14, R8 ;  /* 0x00000000080ec2ca */ /* 0x000fe200000e0000 */
[----:B------:R-:W-:Y:S01]  /*47f0*/  @!UP1 UIADD3 UR8, UPT, UPT, UR7, 0x3200, URZ ;  /* 0x0000320007089890 */ /* 0x000fe2000fffe0ff */
[----:B------:R-:W-:Y:S02]  /*4800*/  VOTEU.ALL UP1, P4 ;  /* 0x0000000000ff7886 */ /* 0x000fe40002020000 */
[----:B------:R-:W-:Y:S11]  /*4810*/  @!P4 R2UR UR15, R9 ;  /* 0x00000000090fc2ca */ /* 0x000ff600000e0000 */
[----:B------:R-:W-:Y:S02]  /*4820*/  @!UPT UIADD3 URZ, UPT, UPT, URZ, URZ, URZ ;  /* 0x000000fffffff290 */ /* 0x000fe4000fffe0ff */
[----:B------:R2:W-:Y:S01]  /*4830*/  @!UP1 UTMALDG.3D [UR8], [UR14], desc[UR18] ;  /* 0x000012080e0095b4 */ /* 0x0005e20008011000 */
[----:B------:R2:W-:Y:S01]  /*4840*/  @!P4 SYNCS.ARRIVE.TRANS64.RED.A0TR RZ, [UR7+0x68], R25 ;  /* 0x00006819ffffc9a7 */ /* 0x0005e20008300407 */
[----:B------:R-:W-:Y:S01]  /*4850*/  UPLOP3.LUT UP1, UPT, UPT, UPT, UPT, 0x80, 0x8 ;  /* 0x000000000008789c */ /* 0x000fe20003f2f070 */
[----:B------:R-:W-:Y:S01]  /*4860*/  SYNCS.ARRIVE.TRANS64.RED.A1T0 RZ, [UR13], RZ ;  /* 0x000000ffffff79a7 */ /* 0x000fe2000810040d */
[----:B------:R-:W-:Y:S09]  /*4870*/  @P3 BRA `(.L_x_79) ;  /* 0xfffffff000a03947 */ /* 0x000ff2000383ffff */
[----:B------:R-:W-:-:S04]  /*4880*/  SHF.L.U32 R2, R29, 0x1f, RZ ;  /* 0x0000001f1d027819 */ /* 0x000fc800000006ff */
[----:B------:R-:W1:Y:S02]  /*4890*/  SYNCS.PHASECHK.TRANS64.TRYWAIT P0, [UR7+0x70], R2 ;  /* 0x00007002ff0075a7 */ /* 0x000e640008001107 */
[----:B-1----:R-:W-:Y:S05]  /*48a0*/  @!P0 BRA `(.L_x_80) ;  /* 0x0000004c00e88947 */ /* 0x002fea0003800000 */
.L_x_166:
[----:B------:R-:W3:Y:S02]  /*48b0*/  SYNCS.PHASECHK.TRANS64.TRYWAIT P0, [UR7+0x78], R2 ;  /* 0x00007802ff0075a7 */ /* 0x000ee40008001107 */
[----:B---3--:R-:W-:Y:S05]  /*48c0*/  @!P0 BRA `(.L_x_81) ;  /* 0x0000004c00f88947 */ /* 0x008fea0003800000 */
.L_x_168:
[----:B------:R-:W3:Y:S02]  /*48d0*/  SYNCS.PHASECHK.TRANS64.TRYWAIT P0, [UR7+0x80], R2 ;  /* 0x00008002ff0075a7 */ /* 0x000ee40008001107 */
[----:B---3--:R-:W-:Y:S05]  /*48e0*/  @!P0 BRA `(.L_x_82) ;  /* 0x0000005000088947 */ /* 0x008fea0003800000 */
.L_x_170:
[----:B-1----:R-:W-:-:S07]  /*48f0*/  MOV R0, UR7 ;  /* 0x0000000700007c02 */ /* 0x002fce0008000f00 */
.L_x_83:
[----:B-1----:R-:W-:-:S04]  /*4900*/  SHF.L.U32 R2, R29, 0x1f, RZ ;  /* 0x0000001f1d027819 */ /* 0x002fc800000006ff */
[----:B------:R1:W3:Y:S03]  /*4910*/  SYNCS.PHASECHK.TRANS64.TRYWAIT P0, [R0+URZ+0x88], R2 ;  /* 0x00008802000075a7 */ /* 0x0002e600080011ff */
[----:B---3--:R-:W-:Y:S05]  /*4920*/  @!P0 NANOSLEEP.SYNCS 0x989680 ;  /* 0x009896800000895d */ /* 0x008fea0003900000 */
[----:B------:R-:W3:Y:S02]  /*4930*/  @!P0 SYNCS.PHASECHK.TRANS64 P0, [R0+URZ+0x88], R2 ;  /* 0x00008802000085a7 */ /* 0x000ee400080010ff */
[----:B--23--:R-:W-:Y:S05]  /*4940*/  @P0 EXIT ;  /* 0x000000000000094d */ /* 0x00cfea0003800000 */
[----:B------:R-:W-:Y:S05]  /*4950*/  BRA `(.L_x_83) ;  /* 0xfffffffc00e87947 */ /* 0x000fea000383ffff */
.L_x_68:
[----:B------:R-:W-:-:S06]  /*4960*/  UISETP.GE.AND UP1, UPT, UR8, 0x4, UPT ;  /* 0x000000040800788c */ /* 0x000fcc000bf26270 */
[----:B------:R-:W-:-:S13]  /*4970*/  PLOP3.LUT P0, PT, PT, PT, UP1, 0x80, 0x8 ;  /* 0x000000000008781c */ /* 0x000fda0003f0f018 */
[----:B------:R-:W-:Y:S05]  /*4980*/  @!P0 EXIT ;  /* 0x000000000000894d */ /* 0x000fea0003800000 */
[----:B------:R-:W-:Y:S01]  /*4990*/  BAR.SYNC.DEFER_BLOCKING 0x6, 0xa0 ;  /* 0x0182800000007b1d */ /* 0x000fe20000010000 */
[C---:B------:R-:W-:Y:S01]  /*49a0*/  IMAD.SHL.U32 R3, R108.reuse, 0x40, RZ ;  /* 0x000000406c037824 */ /* 0x040fe200078e00ff */
[C---:B------:R-:W-:Y:S01]  /*49b0*/  LOP3.LUT R110, R108.reuse, 0x60, RZ, 0xc0, !PT ;  /* 0x000000606c6e7812 */ /* 0x040fe200078ec0ff */
[C---:B------:R-:W-:Y:S01]  /*49c0*/  IMAD.SHL.U32 R100, R108.reuse, 0x20, RZ ;  /* 0x000000206c647824 */ /* 0x040fe200078e00ff */
[----:B------:R-:W-:Y:S01]  /*49d0*/  CS2R R106, SRZ ;  /* 0x00000000006a7805 */ /* 0x000fe2000001ff00 */
[C---:B------:R-:W-:Y:S01]  /*49e0*/  IMAD.SHL.U32 R4, R108.reuse, 0x2, RZ ;  /* 0x000000026c047824 */ /* 0x040fe200078e00ff */
[----:B------:R-:W-:Y:S02]  /*49f0*/  UMOV UR49, 0x400 ;  /* 0x0000040000317882 */ /* 0x000fe40000000000 */
[----:B------:R-:W1:Y:S01]  /*4a00*/  LDC R99, c[0x0][0x370] ;  /* 0x0000dc00ff637b82 */ /* 0x000e620000000800 */
[----:B------:R-:W-:Y:S01]  /*4a10*/  ULEA UR49, UR37, UR49, 0x18 ;  /* 0x0000003125317291 */ /* 0x000fe2000f8ec0ff */
[----:B------:R-:W-:Y:S01]  /*4a20*/  LOP3.LUT R2, R3, 0x180, RZ, 0xc0, !PT ;  /* 0x0000018003027812 */ /* 0x000fe200078ec0ff */
[----:B------:R-:W-:Y:S01]  /*4a30*/  IMAD.U32 R46, R108, 0x10000, RZ ;  /* 0x000100006c2e7824 */ /* 0x000fe200078e00ff */
[----:B------:R-:W-:Y:S01]  /*4a40*/  LOP3.LUT R100, R100, 0xc00, RZ, 0xc0, !PT ;  /* 0x00000c0064647812 */ /* 0x000fe200078ec0ff */
[----:B------:R-:W-:Y:S01]  /*4a50*/  UIADD3 UR4, UPT, UPT, UR49, 0x4200, URZ ;  /* 0x0000420031047890 */ /* 0x000fe2000fffe0ff */
[----:B------:R-:W-:Y:S01]  /*4a60*/  LOP3.LUT R4, R2, 0x20, R4, 0xf8, !PT ;  /* 0x0000002002047812 */ /* 0x000fe200078ef804 */
[----:B------:R-:W-:Y:S01]  /*4a70*/  IMAD.SHL.U32 R2, R108, 0x8, RZ ;  /* 0x000000086c027824 */ /* 0x000fe200078e00ff */
[----:B------:R-:W2:Y:S01]  /*4a80*/  LDC R42, c[0x0][0xb0c] ;  /* 0x0002c300ff2a7b82 */ /* 0x000ea20000000800 */
[----:B------:R-:W-:Y:S01]  /*4a90*/  LOP3.LUT R100, R100, 0x40, R3, 0xf8, !PT ;  /* 0x0000004064647812 */ /* 0x000fe200078ef803 */
[----:B------:R-:W-:Y:S01]  /*4aa0*/  IMAD.MOV.U32 R45, RZ, RZ, RZ ;  /* 0x000000ffff2d7224 */ /* 0x000fe200078e00ff */
[----:B------:R-:W-:Y:S01]  /*4ab0*/  LOP3.LUT R46, R46, 0x600000, RZ, 0xc0, !PT ;  /* 0x006000002e2e7812 */ /* 0x000fe200078ec0ff */
[----:B------:R-:W-:Y:S01]  /*4ac0*/  IMAD.MOV.U32 R112, RZ, RZ, RZ ;  /* 0x000000ffff707224 */ /* 0x000fe200078e00ff */
[----:B------:R-:W-:-:S02]  /*4ad0*/  LOP3.LUT R108, R108, 0x2, RZ, 0xc0, !PT ;  /* 0x000000026c6c7812 */ /* 0x000fc400078ec0ff */
[----:B------:R-:W-:Y:S02]  /*4ae0*/  CS2R R104, SRZ ;  /* 0x0000000000687805 */ /* 0x000fe4000001ff00 */
[----:B------:R-:W-:Y:S01]  /*4af0*/  LOP3.LUT R2, R4, 0x30, R2, 0x78, !PT ;  /* 0x0000003004027812 */ /* 0x000fe200078e7802 */
[----:B------:R-:W4:Y:S01]  /*4b00*/  LDC R97, c[0x0][0xb20] ;  /* 0x0002c800ff617b82 */ /* 0x000f220000000800 */
[----:B------:R-:W3:Y:S01]  /*4b10*/  LDS R0, [UR49+0x150] ;  /* 0x00015031ff007984 */ /* 0x000ee20008000800 */
[----:B------:R-:W-:Y:S01]  /*4b20*/  LOP3.LUT R100, R100, 0x200, R3, 0xf8, !PT ;  /* 0x0000020064647812 */ /* 0x000fe200078ef803 */
[----:B------:R-:W-:Y:S01]  /*4b30*/  IMAD.MOV R102, RZ, RZ, -R108 ;  /* 0x000000ffff667224 */ /* 0x000fe200078e0a6c */
[----:B------:R-:W1:Y:S01]  /*4b40*/  LDCU.64 UR52, c[0x0][0x348] ;  /* 0x00006900ff3477ac */ /* 0x000e620008000a00 */
[----:B------:R-:W-:Y:S01]  /*4b50*/  IMAD.U32 R109, RZ, RZ, UR4 ;  /* 0x00000004ff6d7e24 */ /* 0x000fe2000f8e00ff */
[----:B------:R-:W-:Y:S02]  /*4b60*/  LOP3.LUT R100, R100, R2, RZ, 0xfc, !PT ;  /* 0x0000000264647212 */ /* 0x000fe400078efcff */
[----:B------:R-:W1:Y:S01]  /*4b70*/  LDC R41, c[0x0][0xb30] ;  /* 0x0002cc00ff297b82 */ /* 0x000e620000000800 */
[----:B------:R-:W1:Y:S01]  /*4b80*/  LDCU.64 UR38, c[0x0][0x888] ;  /* 0x00011100ff2677ac */ /* 0x000e620008000a00 */
[----:B------:R-:W1:Y:S06]  /*4b90*/  LDCU.64 UR44, c[0x0][0x890] ;  /* 0x00011200ff2c77ac */ /* 0x000e6c0008000a00 */
[----:B------:R-:W1:Y:S01]  /*4ba0*/  LDC.64 R92, c[0x0][0xb10] ;  /* 0x0002c400ff5c7b82 */ /* 0x000e620000000a00 */
[----:B------:R-:W-:-:S07]  /*4bb0*/  UIADD3 UR48, UPT, UPT, UR49, 0x200, URZ ;  /* 0x0000020031307890 */ /* 0x000fce000fffe0ff */
[----:B------:R-:W1:Y:S08]  /*4bc0*/  LDC.64 R38, c[0x0][0xb18] ;  /* 0x0002c600ff267b82 */ /* 0x000e700000000a00 */
[----:B------:R-:W1:Y:S08]  /*4bd0*/  LDC.64 R36, c[0x0][0xb28] ;  /* 0x0002ca00ff247b82 */ /* 0x000e700000000a00 */
[----:B------:R-:W1:Y:S01]  /*4be0*/  LDC.64 R90, c[0x0][0x8b0] ;  /* 0x00022c00ff5a7b82 */ /* 0x000e620000000a00 */
[----:B---3--:R-:W-:-:S07]  /*4bf0*/  IMAD.IADD R46, R0, 0x1, R46 ;  /* 0x00000001002e7824 */ /* 0x008fce00078e022e */
[----:B------:R-:W3:Y:S08]  /*4c00*/  LDC.64 R88, c[0x0][0x8a8] ;  /* 0x00022a00ff587b82 */ /* 0x000ef00000000a00 */
[----:B--2-4-:R-:W1:Y:S02]  /*4c10*/  LDC R98, c[0x0][0x374] ;  /* 0x0000dd00ff627b82 */ /* 0x014e640000000800 */
.L_x_125:
[----:B------:R-:W-:Y:S02]  /*4c20*/  LEA R0, R112, UR49, 0x3 ;  /* 0x0000003170007c11 */ /* 0x000fe4000f8e18ff */
[----:B------:R-:W-:Y:S02]  /*4c30*/  SHF.L.U32 R2, R106, 0x1f, RZ ;  /* 0x0000001f6a027819 */ /* 0x000fe400000006ff */
[----:B------:R-:W-:Y:S02]  /*4c40*/  LEA R16, R112, UR49, 0x4 ;  /* 0x0000003170107c11 */ /* 0x000fe4000f8e20ff */
[----:B------:R-:W2:Y:S02]  /*4c50*/  SYNCS.PHASECHK.TRANS64.TRYWAIT P0, [R0+URZ+0xa0], R2 ;  /* 0x0000a002000075a7 */ /* 0x000ea400080011ff */
[----:B-12---:R-:W-:Y:S05]  /*4c60*/  @!P0 BRA `(.L_x_84) ;  /* 0x0000004c00408947 */ /* 0x006fea0003800000 */
.L_x_171:
[----:B------:R-:W4:Y:S01]  /*4c70*/  LDC.64 R10, c[0x0][0xb10] ;  /* 0x0002c400ff0a7b82 */ /* 0x000f220000000a00 */
[----:B------:R-:W3:Y:S01]  /*4c80*/  LDS.128 R16, [R16+0x130] ;  /* 0x0001300010107984 */ /* 0x000ee20000000c00 */
[----:B-1----:R-:W-:Y:S01]  /*4c90*/  ISETP.NE.AND P1, PT, R41, 0x1, PT ;  /* 0x000000012900780c */ /* 0x002fe20003f25270 */
[----:B--2---:R-:W-:Y:S01]  /*4ca0*/  VIADD R0, R0, 0xb0 ;  /* 0x000000b000007836 */ /* 0x004fe20000000000 */
[----:B------:R-:W-:Y:S04]  /*4cb0*/  ISETP.GE.AND P0, PT, R40, 0x1, PT ;  /* 0x000000012800780c */ /* 0x000fe80003f06270 */
[----:B------:R-:W1:Y:S01]  /*4cc0*/  LDC.64 R8, c[0x0][0xb18] ;  /* 0x0002c600ff087b82 */ /* 0x000e620000000a00 */
[----:B------:R-:W-:Y:S01]  /*4cd0*/  PRMT R0, RZ, 0x654, R0 ;  /* 0x00000654ff007816 */ /* 0x000fe20000000000 */
[----:B------:R-:W-:Y:S01]  /*4ce0*/  @!PT LDS RZ, [RZ] ;  /* 0x00000000fffff984 */ /* 0x000fe20000000800 */
[----:B------:R-:W-:Y:S01]  /*4cf0*/  @!PT LDS RZ, [RZ] ;  /* 0x00000000fffff984 */ /* 0x000fe20000000800 */
[----:B------:R-:W-:Y:S01]  /*4d00*/  @!PT LDS RZ, [RZ] ;  /* 0x00000000fffff984 */ /* 0x000fe20000000800 */
[----:B------:R-:W-:Y:S01]  /*4d10*/  @!PT LDS RZ, [RZ] ;  /* 0x00000000fffff984 */ /* 0x000fe20000000800 */
[----:B------:R2:W-:Y:S06]  /*4d20*/  MEMBAR.ALL.CTA ;  /* 0x0000000000007992 */ /* 0x0005ec0000008000 */
[----:B--2---:R-:W2:Y:S01]  /*4d30*/  FENCE.VIEW.ASYNC.S ;  /* 0x00000000000073c6 */ /* 0x004ea20000000000 */
[----:B------:R-:W1:Y:S08]  /*4d40*/  @!P1 LDC R12, c[0x0][0xb20] ;  /* 0x0002c800ff0c9b82 */ /* 0x000e700000000800 */
[----:B------:R-:W1:Y:S01]  /*4d50*/  @!P1 LDC R7, c[0x0][0xb0c] ;  /* 0x0002c300ff079b82 */ /* 0x000e620000000800 */
[----:B--2---:R2:W-:Y:S01]  /*4d60*/  SYNCS.ARRIVE.TRANS64.RED.A1T0 RZ, [R0+URZ], RZ ;  /* 0x000000ff00ff79a7 */ /* 0x0045e200081004ff */
[----:B---3--:R-:W-:Y:S04]  /*4d70*/  LOP3.LUT P4, RZ, R18, 0x1, RZ, 0xc0, !PT ;  /* 0x0000000112ff7812 */ /* 0x008fe8000788c0ff */
[----:B------:R-:W-:Y:S09]  /*4d80*/  P2R R111, PR, RZ, 0x10 ;  /* 0x00000010ff6f7803 */ /* 0x000ff20000000000 */
[----:B------:R-:W-:Y:S02]  /*4d90*/  @P4 MOV R44, R16 ;  /* 0x00000010002c4202 */ /* 0x000fe40000000f00 */
[----:B------:R-:W-:Y:S01]  /*4da0*/  @P4 LOP3.LUT R43, R17, 0xffff, RZ, 0xc0, !PT ;  /* 0x0000ffff112b4812 */ /* 0x000fe200078ec0ff */
[----:B--2-4-:R-:W-:Y:S06]  /*4db0*/  @!P0 BRA `(.L_x_85) ;  /* 0x0000000000a48947 */ /* 0x014fec0003800000 */
[----:B------:R-:W-:Y:S01]  /*4dc0*/  IMAD.HI.U32 R0, R98, R39, RZ ;  /* 0x0000002762007227 */ /* 0x000fe200078e00ff */
[----:B------:R-:W-:Y:S02]  /*4dd0*/  ISETP.NE.AND P0, PT, R38, 0x1, PT ;  /* 0x000000012600780c */ /* 0x000fe40003f05270 */
[----:B------:R-:W-:Y:S01]  /*4de0*/  ISETP.NE.AND P2, PT, R40, 0x1, PT ;  /* 0x000000012800780c */ /* 0x000fe20003f45270 */
[----:B------:R-:W-:Y:S01]  /*4df0*/  IMAD.HI.U32 R4, R99, R92, RZ ;  /* 0x0000005c63047227 */ /* 0x000fe200078e00ff */
[----:B------:R-:W-:Y:S02]  /*4e00*/  SHF.R.U32.HI R0, RZ, R97, R0 ;  /* 0x00000061ff007219 */ /* 0x000fe40000011600 */
[----:B------:R-:W-:Y:S01]  /*4e10*/  ISETP.NE.AND P3, PT, R42, 0x1, PT ;  /* 0x000000012a00780c */ /* 0x000fe20003f65270 */
[----:B------:R-:W-:Y:S01]  /*4e20*/  IMAD.HI.U32 R6, R43, R39, RZ ;  /* 0x000000272b067227 */ /* 0x000fe200078e00ff */
[-C--:B------:R-:W-:Y:S02]  /*4e30*/  SHF.R.U32.HI R4, RZ, R93.reuse, R4 ;  /* 0x0000005dff047219 */ /* 0x080fe40000011604 */
[----:B------:R-:W-:Y:S01]  /*4e40*/  SEL R0, R98, R0, !P0 ;  /* 0x0000000062007207 */ /* 0x000fe20004000000 */
[----:B------:R-:W-:Y:S01]  /*4e50*/  IMAD.HI.U32 R5, R44, R92, RZ ;  /* 0x0000005c2c057227 */ /* 0x000fe200078e00ff */
[----:B------:R-:W-:Y:S03]  /*4e60*/  SEL R4, R99, R4, !P3 ;  /* 0x0000000463047207 */ /* 0x000fe60005800000 */
[-C--:B------:R-:W-:Y:S01]  /*4e70*/  IMAD.HI.U32 R3, R0, R36.reuse, RZ ;  /* 0x0000002400037227 */ /* 0x080fe200078e00ff */
[----:B------:R-:W-:Y:S03]  /*4e80*/  SHF.R.U32.HI R5, RZ, R93, R5 ;  /* 0x0000005dff057219 */ /* 0x000fe60000011605 */
[----:B------:R-:W-:Y:S01]  /*4e90*/  IMAD.HI.U32 R2, R4, R36, RZ ;  /* 0x0000002404027227 */ /* 0x000fe200078e00ff */
[----:B------:R-:W-:Y:S02]  /*4ea0*/  @P2 SHF.R.U32.HI R0, RZ, R37, R3 ;  /* 0x00000025ff002219 */ /* 0x000fe40000011603 */
[----:B------:R-:W-:Y:S02]  /*4eb0*/  SHF.R.U32.HI R3, RZ, R97, R6 ;  /* 0x00000061ff037219 */ /* 0x000fe40000011606 */
[----:B------:R-:W-:Y:S01]  /*4ec0*/  @P2 SHF.R.U32.HI R4, RZ, R37, R2 ;  /* 0x00000025ff042219 */ /* 0x000fe20000011602 */
[----:B------:R-:W-:Y:S01]  /*4ed0*/  IMAD R0, R40, R0, RZ ;  /* 0x0000000028007224 */ /* 0x000fe200078e02ff */
[----:B------:R-:W-:Y:S02]  /*4ee0*/  SEL R3, R43, R3, !P0 ;  /* 0x000000032b037207 */ /* 0x000fe40004000000 */
[----:B------:R-:W-:Y:S01]  /*4ef0*/  SEL R2, R44, R5, !P3 ;  /* 0x000000052c027207 */ /* 0x000fe20005800000 */
[----:B------:R-:W-:Y:S01]  /*4f00*/  IMAD R5, R40, R4, RZ ;  /* 0x0000000428057224 */ /* 0x000fe200078e02ff */
[C---:B------:R-:W-:Y:S01]  /*4f10*/  ISETP.GE.AND P0, PT, R3.reuse, R0, PT ;  /* 0x000000000300720c */ /* 0x040fe20003f06270 */
[C---:B------:R-:W-:Y:S03]  /*4f20*/  IMAD.HI.U32 R0, R3.reuse, R36, RZ ;  /* 0x0000002403007227 */ /* 0x040fe600078e00ff */
[C---:B------:R-:W-:Y:S02]  /*4f30*/  ISETP.GE.OR P0, PT, R2.reuse, R5, P0 ;  /* 0x000000050200720c */ /* 0x040fe40000706670 */
[----:B------:R-:W-:Y:S04]  /*4f40*/  SHF.R.U32.HI R0, RZ, R37, R0 ;  /* 0x00000025ff007219 */ /* 0x000fe80000011600 */
[C---:B------:R-:W-:Y:S05]  /*4f50*/  SEL R6, R3.reuse, R0, !P2 ;  /* 0x0000000003067207 */ /* 0x040fea0005000000 */
        /* <DEDUP_REMOVED lines=14> */
[----:B------:R-:W-:Y:S07]  /*5040*/  IMAD R43, R3, R38, R43 ;  /* 0x00000026032b7224 */ /* 0x000fee00078e022b */
.L_x_85:
[----:B-1----:R-:W-:Y:S01]  /*5050*/  @!P1 ISETP.NE.AND P0, PT, R8, 0x1, PT ;  /* 0x000000010800980c */ /* 0x002fe20003f05270 */
[----:B------:R-:W-:Y:S01]  /*5060*/  @!P1 IMAD.HI.U32 R0, R44, R10, RZ ;  /* 0x0000000a2c009227 */ /* 0x000fe200078e00ff */
[----:B------:R-:W-:Y:S01]  /*5070*/  @!P1 ISETP.NE.AND P2, PT, R7, 0x1, PT ;  /* 0x000000010700980c */ /* 0x000fe20003f45270 */
[----:B------:R-:W-:Y:S01]  /*5080*/  ULOP3.LUT UP0, URZ, UR48, 0x1b0, URZ, 0xc0, !UPT ;  /* 0x000001b030ff7892 */ /* 0x000fe2000f80c0ff */
[----:B------:R-:W-:Y:S01]  /*5090*/  R2UR UR42, R15 ;  /* 0x000000000f2a72ca */ /* 0x000fe200000e0000 */
[C---:B------:R-:W-:Y:S01]  /*50a0*/  @!P1 IMAD.HI.U32 R2, R43.reuse, R9, RZ ;  /* 0x000000092b029227 */ /* 0x040fe200078e00ff */
[----:B------:R-:W-:Y:S02]  /*50b0*/  @!P1 SHF.R.U32.HI R0, RZ, R11, R0 ;  /* 0x0000000bff009219 */ /* 0x000fe40000011600 */
[----:B------:R-:W-:Y:S01]  /*50c0*/  R2UR UR41, R14 ;  /* 0x000000000e2972ca */ /* 0x000fe200000e0000 */
[----:B------:R-:W-:Y:S01]  /*50d0*/  VIADD R112, R112, 0x1 ;  /* 0x0000000170707836 */ /* 0x000fe20000000000 */
[----:B------:R-:W-:Y:S02]  /*50e0*/  @!P1 SHF.R.U32.HI R2, RZ, R12, R2 ;  /* 0x0000000cff029219 */ /* 0x000fe40000011602 */
[----:B------:R-:W-:Y:S02]  /*50f0*/  @!P1 SEL R3, R44, R0, !P2 ;  /* 0x000000002c039207 */ /* 0x000fe40005000000 */
[----:B------:R-:W-:Y:S02]  /*5100*/  @!P1 SEL R2, R43, R2, !P0 ;  /* 0x000000022b029207 */ /* 0x000fe40004000000 */
[----:B------:R-:W-:Y:S01]  /*5110*/  @P4 SHF.R.U32.HI R103, RZ, 0x10, R17 ;  /* 0x00000010ff674819 */ /* 0x000fe20000011611 */
[----:B------:R-:W-:Y:S02]  /*5120*/  USHF.L.U32 UR42, UR42, 0x6, URZ ;  /* 0x000000062a2a7899 */ /* 0x000fe400080006ff */
[----:B------:R-:W-:Y:S02]  /*5130*/  @!P1 IMAD.IADD R0, R2, 0x1, -R3 ;  /* 0x0000000102009824 */ /* 0x000fe400078e0a03 */
[----:B------:R-:W-:Y:S01]  /*5140*/  @!P1 IMAD.IADD R2, R3, 0x1, -R2 ;  /* 0x0000000103029824 */ /* 0x000fe200078e0a02 */
[----:B------:R-:W-:Y:S01]  /*5150*/  USHF.L.U32 UR41, UR41, 0x8, URZ ;  /* 0x0000000829297899 */ /* 0x000fe200080006ff */
[----:B------:R-:W-:Y:S02]  /*5160*/  @!P1 IMAD R44, R0, R7, R44 ;  /* 0x00000007002c9224 */ /* 0x000fe400078e022c */
[----:B------:R-:W-:Y:S01]  /*5170*/  @!P1 IMAD R43, R2, R8, R43 ;  /* 0x00000008022b9224 */ /* 0x000fe200078e022b */
[----:B------:R-:W-:Y:S08]  /*5180*/  BRA.U !UP0, `(.L_x_86) ;  /* 0x0000000108407547 */ /* 0x000ff0000b800000 */
[----:B------:R-:W1:Y:S01]  /*5190*/  LDCU.64 UR8, c[0x4][0x88] ;  /* 0x01001100ff0877ac */ /* 0x000e620008000a00 */
[----:B------:R-:W-:Y:S01]  /*51a0*/  MOV R3, 0x0 ;  /* 0x0000000000037802 */ /* 0x000fe20000000f00 */
[----:B------:R-:W-:Y:S02]  /*51b0*/  HFMA2 R12, -RZ, RZ, 0, 5.9604644775390625e-08 ;  /* 0x00000001ff0c7431 */ /* 0x000fe400000001ff */
[----:B------:R-:W-:Y:S02]  /*51c0*/  IMAD.MOV.U32 R8, RZ, RZ, 0x70 ;  /* 0x00000070ff087424 */ /* 0x000fe400078e00ff */
[----:B------:R-:W-:Y:S01]  /*51d0*/  IMAD.MOV.U32 R13, RZ, RZ, RZ ;  /* 0x000000ffff0d7224 */ /* 0x000fe200078e00ff */
[----:B------:R-:W2:Y:S01]  /*51e0*/  LDCU.64 UR6, c[0x4][0x90] ;  /* 0x01001200ff0677ac */ /* 0x000ea20008000a00 */
[----:B------:R-:W3:Y:S01]  /*51f0*/  LDC.64 R2, c[0x4][R3] ;  /* 0x0100000003027b82 */ /* 0x000ee20000000a00 */
[----:B------:R-:W4:Y:S01]  /*5200*/  LDCU.64 UR4, c[0x4][0x8] ;  /* 0x01000100ff0477ac */ /* 0x000f220008000a00 */
[----:B-1----:R-:W-:Y:S01]  /*5210*/  MOV R5, UR9 ;  /* 0x0000000900057c02 */ /* 0x002fe20008000f00 */
[----:B------:R-:W-:Y:S01]  /*5220*/  IMAD.U32 R4, RZ, RZ, UR8 ;  /* 0x00000008ff047e24 */ /* 0x000fe2000f8e00ff */
[----:B--2---:R-:W-:Y:S01]  /*5230*/  MOV R7, UR7 ;  /* 0x0000000700077c02 */ /* 0x004fe20008000f00 */
[----:B------:R-:W-:Y:S01]  /*5240*/  IMAD.U32 R6, RZ, RZ, UR6 ;  /* 0x00000006ff067e24 */ /* 0x000fe2000f8e00ff */
[----:B----4-:R-:W-:Y:S01]  /*5250*/  MOV R11, UR5 ;  /* 0x00000005000b7c02 */ /* 0x010fe20008000f00 */
[----:B------:R-:W-:Y:S02]  /*5260*/  IMAD.U32 R10, RZ, RZ, UR4 ;  /* 0x00000004ff0a7e24 */ /* 0x000fe4000f8e00ff */
[----:B------:R-:W-:Y:S07]  /*5270*/  LEPC R20, `(.L_x_86) ;  /* 0x000000001014794e */ /* 0x000fee0000000000 */
[----:B---3-5:R-:W-:Y:S05]  /*5280*/  CALL.ABS.NOINC R2 ;  /* 0x0000000002007343 */ /* 0x028fea0003c00000 */
.L_x_86:
[----:B------:R-:W-:Y:S01]  /*5290*/  LOP3.LUT P0, RZ, R109, 0x1b0, RZ, 0xc0, !PT ;  /* 0x000001b06dff7812 */ /* 0x000fe2000780c0ff */
[----:B------:R-:W-:Y:S11]  /*52a0*/  BSSY.RECONVERGENT B6, `(.L_x_87) ;  /* 0x0000013000067945 */ /* 0x000ff60003800200 */
[----:B------:R-:W-:Y:S01]  /*52b0*/  @!UPT UIADD3 URZ, UPT, UPT, URZ, URZ, URZ ;  /* 0x000000fffffff290 */ /* 0x000fe2000fffe0ff */
[----:B------:R-:W-:Y:S05]  /*52c0*/  @!P0 BRA `(.L_x_88) ;  /* 0x0000000000408947 */ /* 0x000fea0003800000 */
        /* <DEDUP_REMOVED lines=16> */
.L_x_88:
[----:B------:R-:W-:Y:S05]  /*53d0*/  BSYNC.RECONVERGENT B6 ;  /* 0x0000000000067941 */ /* 0x000fea0003800200 */
.L_x_87:
[----:B------:R-:W-:Y:S01]  /*53e0*/  ISETP.NE.U32.AND P4, PT, R90, RZ, PT ;  /* 0x000000ff5a00720c */ /* 0x000fe20003f85070 */
[----:B------:R-:W-:Y:S01]  /*53f0*/  UISETP.NE.AND UP2, UPT, UR50, URZ, UPT ;  /* 0x000000ff3200728c */ /* 0x000fe2000bf45270 */
[----:B------:R-:W-:Y:S01]  /*5400*/  ISETP.NE.U32.AND P2, PT, RZ, UR38, PT ;  /* 0x00000026ff007c0c */ /* 0x000fe2000bf45070 */
[----:B------:R-:W-:Y:S01]  /*5410*/  UISETP.NE.U32.AND UP1, UPT, UR44, URZ, UPT ;  /* 0x000000ff2c00728c */ /* 0x000fe2000bf25070 */
[----:B------:R-:W-:Y:S01]  /*5420*/  ISETP.NE.AND.EX P4, PT, R91, RZ, PT, P4 ;  /* 0x000000ff5b00720c */ /* 0x000fe20003f85340 */
[----:B------:R-:W-:Y:S01]  /*5430*/  UPLOP3.LUT UP0, UPT, UPT, UPT, UPT, 0x40, 0x4 ;  /* 0x000000000004789c */ /* 0x000fe20003f0e870 */
[----:B------:R-:W-:Y:S01]  /*5440*/  ISETP.NE.AND.EX P2, PT, RZ, UR39, PT, P2 ;  /* 0x00000027ff007c0c */ /* 0x000fe2000bf45320 */
[----:B------:R-:W-:Y:S01]  /*5450*/  UISETP.NE.AND.EX UP1, UPT, UR45, URZ, UPT, UP1 ;  /* 0x000000ff2d00728c */ /* 0x000fe2000bf25310 */
[----:B------:R-:W-:Y:S04]  /*5460*/  PLOP3.LUT P1, PT, PT, PT, UP2, 0x80, 0x8 ;  /* 0x000000000008781c */ /* 0x000fe80003f2f028 */
[----:B------:R-:W-:Y:S06]  /*5470*/  @UP2 UPLOP3.LUT UP0, UPT, UPT, UPT, UP1, 0x80, 0x8 ;  /* 0x000000000008289c */ /* 0x000fec0003f0f010 */
[----:B------:R-:W-:Y:S01]  /*5480*/  PLOP3.LUT P0, PT, PT, PT, UP0, 0x80, 0x8 ;  /* 0x000000000008781c */ /* 0x000fe20003f0f008 */
[----:B------:R-:W-:Y:S01]  /*5490*/  @!UPT UIADD3 URZ, UPT, UPT, URZ, URZ, URZ ;  /* 0x000000fffffff290 */ /* 0x000fe2000fffe0ff */
[----:B------:R-:W-:Y:S11]  /*54a0*/  BRA.U !UP1, `(.L_x_89) ;  /* 0x0000000109387547 */ /* 0x000ff6000b800000 */
[----:B------:R-:W-:Y:S01]  /*54b0*/  UISETP.NE.U32.AND UP0, UPT, UR38, URZ, UPT ;  /* 0x000000ff2600728c */ /* 0x000fe2000bf05070 */
[----:B------:R-:W-:Y:S02]  /*54c0*/  HFMA2 R0, -RZ, RZ, 0, 5.9604644775390625e-08 ;  /* 0x00000001ff007431 */ /* 0x000fe400000001ff */
[----:B------:R-:W-:Y:S01]  /*54d0*/  IMAD.MOV.U32 R96, RZ, RZ, 0x1 ;  /* 0x00000001ff607424 */ /* 0x000fe200078e00ff */
[----:B------:R-:W-:Y:S06]  /*54e0*/  UISETP.NE.AND.EX UP0, UPT, UR39, URZ, UPT, UP0 ;  /* 0x000000ff2700728c */ /* 0x000fec000bf05300 */
[----:B------:R-:W-:Y:S05]  /*54f0*/  PLOP3.LUT P3, PT, PT, PT, UP0, 0x80, 0x8 ;  /* 0x000000000008781c */ /* 0x000fea0003f6f008 */
[----:B------:R-:W1:Y:S01]  /*5500*/  @UP0 LDCU.64 UR6, c[0x0][0x888] ;  /* 0x00011100ff0607ac */ /* 0x000e620008000a00 */
[----:B------:R-:W-:Y:S07]  /*5510*/  @UP0 UIMAD UR4, UR36, UR44, URZ ;  /* 0x0000002c240402a4 */ /* 0x000fee000f8e02ff */
[----:B------:R-:W-:Y:S01]  /*5520*/  @!P3 PRMT R96, R0, 0x7610, R96 ;  /* 0x000076100060b816 */ /* 0x000fe20000000060 */
[----:B-1----:R-:W-:Y:S03]  /*5530*/  @UP0 UIMAD.WIDE UR6, UR4, 0x4, UR6 ;  /* 0x00000004040608a5 */ /* 0x002fe6000f8e0206 */
[----:B------:R-:W1:Y:S03]  /*5540*/  @!UP0 LDCU UR4, c[0x0][0x880] ;  /* 0x00011000ff0487ac */ /* 0x000e660008000800 */
[----:B------:R-:W-:Y:S01]  /*5550*/  IMAD.U32 R2, RZ, RZ, UR6 ;  /* 0x00000006ff027e24 */ /* 0x000fe2000f8e00ff */
[----:B------:R-:W-:Y:S05]  /*5560*/  MOV R3, UR7 ;  /* 0x0000000700037c02 */ /* 0x000fea0008000f00 */
[----:B-----5:R2:W5:Y:S02]  /*5570*/  @P3 LDG.E R49, desc[UR46][R2.64] ;  /* 0x0000002e02313981 */ /* 0x020564000c1e1900 */
[----:B-12---:R-:W-:Y:S02]  /*5580*/  @!P3 IMAD.U32 R49, RZ, RZ, UR4 ;  /* 0x00000004ff31be24 */ /* 0x006fe4000f8e00ff */
.L_x_89:
[----:B------:R-:W-:Y:S05]  /*5590*/  @!P4 BRA `(.L_x_90) ;  /* 0x000000000020c947 */ /* 0x000fea0003800000 */
[----:B------:R-:W-:Y:S04]  /*55a0*/  ISETP.NE.U32.AND P3, PT, R88, RZ, PT ;  /* 0x000000ff5800720c */ /* 0x000fe80003f65070 */
[----:B------:R-:W-:Y:S11]  /*55b0*/  ISETP.NE.AND.EX P3, PT, R89, RZ, PT, P3 ;  /* 0x000000ff5900720c */ /* 0x000ff60003f65330 */
[----:B------:R-:W-:Y:S02]  /*55c0*/  @!UPT UIADD3 URZ, UPT, UPT, URZ, URZ, URZ ;  /* 0x000000fffffff290 */ /* 0x000fe4000fffe0ff */
[----:B------:R-:W1:Y:S01]  /*55d0*/  @P3 LDC.64 R2, c[0x0][0x8a8] ;  /* 0x00022a00ff023b82 */ /* 0x000e620000000a00 */
[----:B------:R-:W-:Y:S04]  /*55e0*/  @P3 IMAD R0, R90, UR36, RZ ;  /* 0x000000245a003c24 */ /* 0x000fe8000f8e02ff */
[----:B-1----:R-:W-:Y:S05]  /*55f0*/  @P3 IMAD.WIDE R2, R0, 0x4, R2 ;  /* 0x0000000400023825 */ /* 0x002fea00078e0202 */
[----:B-----5:R1:W5:Y:S02]  /*5600*/  @P3 LDG.E R47, desc[UR46][R2.64] ;  /* 0x0000002e022f3981 */ /* 0x020364000c1e1900 */
[----:B-1----:R-:W2:Y:S02]  /*5610*/  @!P3 LDC R47, c[0x0][0x8a0] ;  /* 0x00022800ff2fbb82 */ /* 0x002ea40000000800 */
.L_x_90:
[----:B-----5:R-:W-:Y:S01]  /*5620*/  FSETP.NEU.AND P4, PT, R49, RZ, PT ;  /* 0x000000ff3100720b */ /* 0x020fe20003f8d000 */
[----:B------:R-:W-:Y:S01]  /*5630*/  BSSY B1, `(.L_x_91) ;  /* 0x0000042000017945 */ /* 0x000fe20003800000 */
[----:B------:R-:W-:Y:S01]  /*5640*/  SEL R5, RZ, 0xffffffff, P2 ;  /* 0xffffffffff057807 */ /* 0x000fe20001000000 */
[----:B------:R-:W-:Y:S01]  /*5650*/  IMAD.MOV.U32 R115, RZ, RZ, 0x1 ;  /* 0x00000001ff737424 */ /* 0x000fe200078e00ff */
[----:B------:R-:W-:Y:S02]  /*5660*/  LOP3.LUT P3, RZ, R96, 0xff, RZ, 0xc0, !PT ;  /* 0x000000ff60ff7812 */ /* 0x000fe4000786c0ff */
[----:B------:R-:W-:Y:S02]  /*5670*/  CS2R R86, SRZ ;  /* 0x0000000000567805 */ /* 0x000fe4000001ff00 */
[----:B------:R-:W-:Y:S02]  /*5680*/  @P1 SEL R0, RZ, 0xffffffff, P4 ;  /* 0xffffffffff001807 */ /* 0x000fe40002000000 */
[----:B------:R-:W-:Y:S02]  /*5690*/  CS2R R84, SRZ ;  /* 0x0000000000547805 */ /* 0x000fe4000001ff00 */
[----:B------:R-:W-:Y:S02]  /*56a0*/  LEA R2, R105, UR49, 0x3 ;  /* 0x0000003169027c11 */ /* 0x000fe4000f8e18ff */
[----:B------:R-:W-:Y:S02]  /*56b0*/  CS2R R82, SRZ ;  /* 0x0000000000527805 */ /* 0x000fe4000001ff00 */
[----:B------:R-:W-:Y:S02]  /*56c0*/  @P0 SEL R0, R5, R0, !P3 ;  /* 0x0000000005000207 */ /* 0x000fe40005800000 */
[----:B------:R-:W-:Y:S02]  /*56d0*/  CS2R R80, SRZ ;  /* 0x0000000000507805 */ /* 0x000fe4000001ff00 */
[----:B------:R-:W-:Y:S02]  /*56e0*/  LEA R113, R45, UR49, 0x3 ;  /* 0x000000312d717c11 */ /* 0x000fe4000f8e18ff */
[----:B------:R-:W-:Y:S02]  /*56f0*/  @P1 LOP3.LUT R0, R0, 0x1, RZ, 0xc0, !PT ;  /* 0x0000000100001812 */ /* 0x000fe400078ec0ff */
[----:B------:R-:W-:Y:S02]  /*5700*/  SHF.L.U32 R3, R107, 0x1f, RZ ;  /* 0x0000001f6b037819 */ /* 0x000fe400000006ff */
[----:B------:R-:W-:Y:S02]  /*5710*/  ISETP.NE.U32.OR P6, PT, R0, 0x1, !P1 ;  /* 0x000000010000780c */ /* 0x000fe40004fc5470 */
[----:B------:R-:W-:Y:S02]  /*5720*/  PLOP3.LUT P2, PT, PT, PT, UP1, 0x80, 0x8 ;  /* 0x000000000008781c */ /* 0x000fe40003f4f018 */
[----:B------:R-:W-:Y:S02]  /*5730*/  LEA.HI R48, R45, R45, RZ, 0x1 ;  /* 0x0000002d2d307211 */ /* 0x000fe400078f08ff */
[----:B------:R-:W-:Y:S02]  /*5740*/  SEL R4, RZ, 0xffffffff, P4 ;  /* 0xffffffffff047807 */ /* 0x000fe40002000000 */
[----:B------:R-:W-:Y:S05]  /*5750*/  P2R R118, PR, RZ, 0x40 ;  /* 0x00000040ff767803 */ /* 0x000fea0000000000 */
[----:B------:R-:W-:Y:S02]  /*5760*/  @P6 SHF.L.U32 R0, R104, 0x1f, RZ ;  /* 0x0000001f68006819 */ /* 0x000fe400000006ff */
[----:B------:R-:W-:Y:S02]  /*5770*/  @P2 SEL R4, R5, R4, !P3 ;  /* 0x0000000405042207 */ /* 0x000fe40005800000 */
[----:B------:R1:W3:Y:S02]  /*5780*/  @P6 SYNCS.PHASECHK.TRANS64.TRYWAIT P1, [R2+URZ+0x50], R0 ;  /* 0x00005000020065a7 */ /* 0x0002e400080211ff */
[----:B------:R-:W-:Y:S04]  /*5790*/  LOP3.LUT R4, R4, 0x1, RZ, 0xc0, !PT ;  /* 0x0000000104047812 */ /* 0x000fe800078ec0ff */
[----:B------:R-:W-:Y:S04]  /*57a0*/  ISETP.NE.U32.AND P5, PT, R4, 0x1, PT ;  /* 0x000000010400780c */ /* 0x000fe80003fa5070 */
[----:B------:R-:W-:Y:S01]  /*57b0*/  P2R R116, PR, RZ, 0x20 ;  /* 0x00000020ff747803 */ /* 0x000fe20000000000 */
[----:B------:R4:W2:Y:S01]  /*57c0*/  SYNCS.PHASECHK.TRANS64.TRYWAIT P0, [R113+URZ+0xc0], R3 ;  /* 0x0000c003710075a7 */ /* 0x0008a200080011ff */
[C---:B-1----:R-:W-:Y:S01]  /*57d0*/  IMAD.SHL.U32 R0, R48.reuse, 0x80, RZ ;  /* 0x0000008030007824 */ /* 0x042fe200078e00ff */
[----:B------:R-:W-:Y:S04]  /*57e0*/  LOP3.LUT R48, R48, 0xffe, RZ, 0xc0, !PT ;  /* 0x00000ffe30307812 */ /* 0x000fe800078ec0ff */
[----:B------:R-:W-:Y:S01]  /*57f0*/  LOP3.LUT R0, R0, 0xffffff00, RZ, 0xc0, !PT ;  /* 0xffffff0000007812 */ /* 0x000fe200078ec0ff */
[----:B------:R-:W-:Y:S04]  /*5800*/  IMAD.IADD R48, R45, 0x1, -R48 ;  /* 0x000000012d307824 */ /* 0x000fe800078e0a30 */
[----:B------:R-:W-:Y:S04]  /*5810*/  IMAD.IADD R0, R46, 0x1, R0 ;  /* 0x000000012e007824 */ /* 0x000fe800078e0200 */
[----:B------:R-:W-:Y:S01]  /*5820*/  IMAD R48, R48, 0x100000, R0 ;  /* 0x0010000030307824 */ /* 0x000fe200078e0200 */
[----:B---3--:R-:W-:Y:S01]  /*5830*/  @P6 SEL R115, RZ, 0x1, !P1 ;  /* 0x00000001ff736807 */ /* 0x008fe20004800000 */
[----:B----4-:R-:W-:Y:S06]  /*5840*/  @!P6 BRA `(.L_x_92) ;  /* 0x000000000080e947 */ /* 0x010fec0003800000 */
[----:B------:R-:W-:Y:S01]  /*5850*/  @P5 IMAD R5, R105, 0x1000, R100 ;  /* 0x0000100069055824 */ /* 0x000fe200078e0264 */
[----:B------:R-:W-:Y:S01]  /*5860*/  ISETP.NE.AND P1, PT, R115, RZ, PT ;  /* 0x000000ff7300720c */ /* 0x000fe20003f25270 */
[----:B------:R-:W-:Y:S01]  /*5870*/  BSSY B0, `(.L_x_93) ;  /* 0x000000b000007945 */ /* 0x000fe20003800000 */
[----:B------:R-:W-:Y:S01]  /*5880*/  CS2R R82, SRZ ;  /* 0x0000000000527805 */ /* 0x000fe2000001ff00 */
[----:B------:R-:W-:Y:S01]  /*5890*/  @P5 VIADD R4, R5, UR49 ;  /* 0x0000003105045c36 */ /* 0x000fe20008000000 */
[----:B------:R-:W-:Y:S02]  /*58a0*/  CS2R R80, SRZ ;  /* 0x0000000000507805 */ /* 0x000fe4000001ff00 */
[----:B------:R-:W-:Y:S02]  /*58b0*/  CS2R R86, SRZ ;  /* 0x0000000000567805 */ /* 0x000fe4000001ff00 */
[----:B------:R-:W-:Y:S01]  /*58c0*/  CS2R R84, SRZ ;  /* 0x0000000000547805 */ /* 0x000fe2000001ff00 */
[----:B------:R-:W-:Y:S04]  /*58d0*/  @P5 IMAD R4, R108, -0x10, R4 ;  /* 0xfffffff06c045824 */ /* 0x000fe800078e0204 */
[----:B------:R-:W-:Y:S05]  /*58e0*/  @P1 BRA `(.L_x_94) ;  /* 0x00000000000c1947 */ /* 0x000fea0003800000 */
[----:B------:R-:W-:Y:S04]  /*58f0*/  SHF.L.U32 R0, R104, 0x1f, RZ ;  /* 0x0000001f68007819 */ /* 0x000fe800000006ff */
[----:B------:R-:W1:Y:S02]  /*5900*/  SYNCS.PHASECHK.TRANS64.TRYWAIT P1, [R2+URZ+0x50], R0 ;  /* 0x00005000020075a7 */ /* 0x000e6400080211ff */
[----:B-1----:R-:W-:Y:S05]  /*5910*/  @!P1 BRA `(.L_x_95) ;  /* 0x0000004000289947 */ /* 0x002fea0003800000 */
.L_x_94:
[----:B------:R-:W-:Y:S05]  /*5920*/  BSYNC B0 ;  /* 0x0000000000007941 */ /* 0x000fea0003800000 */
.L_x_93:
[----:B------:R-:W-:Y:S01]  /*5930*/  ISETP.NE.AND P1, PT, R116, RZ, PT ;  /* 0x000000ff7400720c */ /* 0x000fe20003f25270 */
[----:B-1----:R-:W-:Y:S02]  /*5940*/  VIADD R2, R2, 0x70 ;  /* 0x0000007002027836 */ /* 0x002fe40000000000 */
[----:B------:R-:W-:Y:S02]  /*5950*/  IMAD.U32 R0, RZ, RZ, UR37 ;  /* 0x00000025ff007e24 */ /* 0x000fe4000f8e00ff */
[----:B------:R-:W-:Y:S03]  /*5960*/  VIADD R105, R105, 0x1 ;  /* 0x0000000169697836 */ /* 0x000fe60000000000 */
[----:B------:R-:W-:Y:S05]  /*5970*/  PRMT R0, R0, 0x654, R2 ;  /* 0x0000065400007816 */ /* 0x000fea0000000002 */
[----:B------:R1:W3:Y:S04]  /*5980*/  @P1 LDS.128 R80, [R5+UR49+0x200] ;  /* 0x0002003105501984 */ /* 0x0002e80008000c00 */
[----:B------:R1:W4:Y:S01]  /*5990*/  @P1 LDS.128 R84, [R4+0x210] ;  /* 0x0002100004541984 */ /* 0x0003220000000c00 */
[C---:B------:R-:W-:Y:S01]  /*59a0*/  ISETP.NE.AND P1, PT, R105.reuse, 0x4, PT ;  /* 0x000000046900780c */ /* 0x040fe20003f25270 */
[----:B------:R-:W-:Y:S01]  /*59b0*/  @!PT LDS RZ, [RZ] ;  /* 0x00000000fffff984 */ /* 0x000fe20000000800 */
[----:B------:R-:W-:Y:S01]  /*59c0*/  @!PT LDS RZ, [RZ] ;  /* 0x00000000fffff984 */ /* 0x000fe20000000800 */
[----:B------:R-:W-:Y:S01]  /*59d0*/  @!PT LDS RZ, [RZ] ;  /* 0x00000000fffff984 */ /* 0x000fe20000000800 */
[----:B------:R-:W-:Y:S01]  /*59e0*/  @!PT LDS RZ, [RZ] ;  /* 0x00000000fffff984 */ /* 0x000fe20000000800 */
[----:B------:R5:W-:Y:S06]  /*59f0*/  MEMBAR.ALL.CTA ;  /* 0x0000000000007992 */ /* 0x000bec0000008000 */
[----:B-----5:R-:W5:Y:S01]  /*5a00*/  FENCE.VIEW.ASYNC.S ;  /* 0x00000000000073c6 */ /* 0x020f620000000000 */
[----:B------:R-:W-:Y:S01]  /*5a10*/  SEL R105, R105, RZ, P1 ;  /* 0x000000ff69697207 */ /* 0x000fe20000800000 */
[----:B-----5:R5:W-:Y:S02]  /*5a20*/  SYNCS.ARRIVE.TRANS64.RED.A1T0 RZ, [R0+URZ], RZ ;  /* 0x000000ff00ff79a7 */ /* 0x020be400081004ff */
[----:B-----5:R-:W-:Y:S04]  /*5a30*/  SEL R0, RZ, 0x1, P1 ;  /* 0x00000001ff007807 */ /* 0x020fe80000800000 */
[----:B-1-3--:R-:W-:Y:S02]  /*5a40*/  LOP3.LUT R104, R104, R0, RZ, 0x3c, !PT ;  /* 0x0000000068687212 */ /* 0x00afe400078e3cff */
.L_x_92:
[----:B------:R-:W-:Y:S05]  /*5a50*/  BSYNC B1 ;  /* 0x0000000000017941 */ /* 0x000fea0003800000 */
.L_x_91:
[----:B------:R-:W-:Y:S04]  /*5a60*/  SHF.R.U32.HI R0, RZ, 0x15, R48 ;  /* 0x00000015ff007819 */ /* 0x000fe80000011630 */
[----:B------:R-:W-:Y:S01]  /*5a70*/  LOP3.LUT P1, RZ, R0, 0x3, R101, 0x48, !PT ;  /* 0x0000000300ff7812 */ /* 0x000fe20007824865 */
[----:B------:R-:W-:Y:S01]  /*5a80*/  @!UPT UIADD3 URZ, UPT, UPT, URZ, URZ, URZ ;  /* 0x000000fffffff290 */ /* 0x000fe2000fffe0ff */
[----:B--2---:R-:W-:Y:S11]  /*5a90*/  @P0 BRA `(.L_x_96) ;  /* 0x0000000000080947 */ /* 0x004ff60003800000 */
[----:B------:R-:W1:Y:S02]  /*5aa0*/  SYNCS.PHASECHK.TRANS64.TRYWAIT P0, [R113+URZ+0xc0], R3 ;  /* 0x0000c003710075a7 */ /* 0x000e6400080011ff */
[----:B-1----:R-:W-:Y:S05]  /*5ab0*/  @!P0 BRA `(.L_x_97) ;  /* 0x0000003c00d48947 */ /* 0x002fea0003800000 */
.L_x_96:
[----:B------:R-:W-:Y:S05]  /*5ac0*/  @!P1 BRA `(.L_x_98) ;  /* 0x0000000000409947 */ /* 0x000fea0003800000 */
[----:B------:R-:W2:Y:S01]  /*5ad0*/  LDCU.64 UR8, c[0x4][0x78] ;  /* 0x01000f00ff0877ac */ /* 0x000ea20008000a00 */
[----:B-1----:R-:W-:Y:S01]  /*5ae0*/  MOV R3, 0x0 ;  /* 0x0000000000037802 */ /* 0x002fe20000000f00 */
[----:B------:R-:W-:Y:S02]  /*5af0*/  HFMA2 R12, -RZ, RZ, 0, 5.9604644775390625e-08 ;  /* 0x00000001ff0c7431 */ /* 0x000fe400000001ff */
[----:B------:R-:W-:Y:S02]  /*5b00*/  IMAD.MOV.U32 R8, RZ, RZ, 0x192 ;  /* 0x00000192ff087424 */ /* 0x000fe400078e00ff */
[----:B------:R-:W-:Y:S01]  /*5b10*/  IMAD.MOV.U32 R13, RZ, RZ, RZ ;  /* 0x000000ffff0d7224 */ /* 0x000fe200078e00ff */
[----:B------:R-:W1:Y:S01]  /*5b20*/  LDCU.64 UR6, c[0x4][0x80] ;  /* 0x01001000ff0677ac */ /* 0x000e620008000a00 */
[----:B------:R-:W3:Y:S01]  /*5b30*/  LDC.64 R2, c[0x4][R3] ;  /* 0x0100000003027b82 */ /* 0x000ee20000000a00 */
[----:B------:R-:W5:Y:S01]  /*5b40*/  LDCU.64 UR4, c[0x4][0x18] ;  /* 0x01000300ff0477ac */ /* 0x000f620008000a00 */
[----:B--2---:R-:W-:Y:S01]  /*5b50*/  MOV R5, UR9 ;  /* 0x0000000900057c02 */ /* 0x004fe20008000f00 */
[----:B------:R-:W-:Y:S01]  /*5b60*/  IMAD.U32 R4, RZ, RZ, UR8 ;  /* 0x00000008ff047e24 */ /* 0x000fe2000f8e00ff */
[----:B-1----:R-:W-:Y:S01]  /*5b70*/  MOV R7, UR7 ;  /* 0x0000000700077c02 */ /* 0x002fe20008000f00 */
[----:B------:R-:W-:Y:S01]  /*5b80*/  IMAD.U32 R6, RZ, RZ, UR6 ;  /* 0x00000006ff067e24 */ /* 0x000fe2000f8e00ff */
[----:B-----5:R-:W-:Y:S01]  /*5b90*/  MOV R11, UR5 ;  /* 0x00000005000b7c02 */ /* 0x020fe20008000f00 */
[----:B------:R-:W-:Y:S02]  /*5ba0*/  IMAD.U32 R10, RZ, RZ, UR4 ;  /* 0x00000004ff0a7e24 */ /* 0x000fe4000f8e00ff */
[----:B------:R-:W-:Y:S07]  /*5bb0*/  LEPC R20, `(.L_x_98) ;  /* 0x000000001014794e */ /* 0x000fee0000000000 */
[----:B---34-:R-:W-:Y:S05]  /*5bc0*/  CALL.ABS.NOINC R2 ;  /* 0x0000000002007343 */ /* 0x018fea0003c00000 */
.L_x_98:
[----:B------:R-:W-:Y:S01]  /*5bd0*/  F2FP.F16.E4M3.UNPACK_B R4, R81 ;  /* 0x00000051ff04723e */ /* 0x000fe200020006ff */
[----:B------:R-:W-:Y:S05]  /*5be0*/  WARPSYNC.ALL ;  /* 0x0000000000007948 */ /* 0x000fea0003800000 */
[----:B------:R-:W-:Y:S01]  /*5bf0*/  R2UR UR4, R48 ;  /* 0x00000000300472ca */ /* 0x000fe200000e0000 */
[--C-:B------:R-:W-:Y:S01]  /*5c00*/  HADD2.F32 R53, -RZ, R4.reuse.H0_H0 ;  /* 0x20000004ff357230 */ /* 0x100fe20000004100 */
[-C--:B-1----:R-:W-:Y:S01]  /*5c10*/  F2FP.F16.E4M3.UNPACK_B R3, R80.reuse ;  /* 0x00000050ff03723e */ /* 0x082fe200020006ff */
[----:B------:R-:W-:Y:S01]  /*5c20*/  HADD2.F32 R54, -RZ, R4.H1_H1 ;  /* 0x30000004ff367230 */ /* 0x000fe20000004100 */
[----:B------:R-:W-:Y:S01]  /*5c30*/  F2FP.F16.E4M3.UNPACK_B R0, R80.H1 ;  /* 0x00000050ff00723e */ /* 0x000fe200030006ff */
[----:B------:R-:W-:Y:S01]  /*5c40*/  BSSY.RECONVERGENT B0, `(.L_x_99) ;  /* 0x0000099000007945 */ /* 0x000fe20003800200 */
[----:B------:R-:W-:Y:S01]  /*5c50*/  F2FP.F16.E4M3.UNPACK_B R64, R83.H1 ;  /* 0x00000053ff40723e */ /* 0x000fe200030006ff */
[--C-:B------:R-:W-:Y:S01]  /*5c60*/  HADD2.F32 R2, -RZ, R3.reuse.H0_H0 ;  /* 0x20000003ff027230 */ /* 0x100fe20000004100 */
[----:B----4-:R-:W-:Y:S01]  /*5c70*/  F2FP.F16.E4M3.UNPACK_B R74, R86 ;  /* 0x00000056ff4a723e */ /* 0x010fe200020006ff */
[----:B------:R-:W-:Y:S01]  /*5c80*/  HADD2.F32 R50, -RZ, R3.H1_H1 ;  /* 0x30000003ff327230 */ /* 0x000fe20000004100 */
[----:B------:R-:W-:Y:S01]  /*5c90*/  F2FP.F16.E4M3.UNPACK_B R3, R81.H1 ;  /* 0x00000051ff03723e */ /* 0x000fe200030006ff */
[--C-:B------:R-:W-:Y:S01]  /*5ca0*/  HADD2.F32 R51, -RZ, R0.reuse.H0_H0 ;  /* 0x20000000ff337230 */ /* 0x100fe20000004100 */
[----:B------:R-:W-:Y:S01]  /*5cb0*/  IADD3 R114, PT, PT, R100, UR49, RZ ;  /* 0x0000003164727c10 */ /* 0x000fe2000fffe0ff */
[----:B------:R-:W-:Y:S01]  /*5cc0*/  HADD2.F32 R52, -RZ, R0.H1_H1 ;  /* 0x30000000ff347230 */ /* 0x000fe20000004100 */
[----:B------:R-:W-:Y:S01]  /*5cd0*/  LDTM.16dp32bit_t0_t15.x32 R4, tmem[UR4] ;  /* 0x00000004000479ee */ /* 0x000fe20008a80000 */
[----:B------:R-:W1:Y:S01]  /*5ce0*/  LDTM.16dp32bit_t16_t31.x32 R4, tmem[UR4+0x20] ;  /* 0x00002004000479ee */ /* 0x000e620008aa0000 */
[-C--:B------:R-:W-:Y:S01]  /*5cf0*/  F2FP.F16.E4M3.UNPACK_B R0, R82.reuse ;  /* 0x00000052ff00723e */ /* 0x080fe200020006ff */
[--C-:B------:R-:W-:Y:S01]  /*5d00*/  HADD2.F32 R55, -RZ, R3.reuse.H0_H0 ;  /* 0x20000003ff377230 */ /* 0x100fe20000004100 */
[----:B------:R-:W-:Y:S01]  /*5d10*/  SHF.L.U32 R117, R102, 0x4, RZ ;  /* 0x0000000466757819 */ /* 0x000fe200000006ff */
[----:B------:R-:W-:Y:S01]  /*5d20*/  HADD2.F32 R56, -RZ, R3.H1_H1 ;  /* 0x30000003ff387230 */ /* 0x000fe20000004100 */
[----:B------:R-:W-:Y:S01]  /*5d30*/  F2FP.F16.E4M3.UNPACK_B R3, R82.H1 ;  /* 0x00000052ff03723e */ /* 0x000fe200030006ff */
[--C-:B------:R-:W-:Y:S01]  /*5d40*/  HADD2.F32 R57, -RZ, R0.reuse.H0_H0 ;  /* 0x20000000ff397230 */ /* 0x100fe20000004100 */
[----:B------:R-:W-:Y:S01]  /*5d50*/  IADD3 R114, PT, PT, R114, R117, RZ ;  /* 0x0000007572727210 */ /* 0x000fe20007ffe0ff */
[----:B------:R-:W-:Y:S01]  /*5d60*/  HADD2.F32 R58, -RZ, R0.H1_H1 ;  /* 0x30000000ff3a7230 */ /* 0x000fe20000004100 */
[----:B------:R-:W-:Y:S01]  /*5d70*/  F2FP.F16.E4M3.UNPACK_B R0, R83 ;  /* 0x00000053ff00723e */ /* 0x000fe200020006ff */
[--C-:B------:R-:W-:Y:S01]  /*5d80*/  HADD2.F32 R59, -RZ, R3.reuse.H0_H0 ;  /* 0x20000003ff3b7230 */ /* 0x100fe20000004100 */
[----:B------:R-:W-:Y:S01]  /*5d90*/  ISETP.NE.AND P0, PT, R110, RZ, PT ;  /* 0x000000ff6e00720c */ /* 0x000fe20003f05270 */
[----:B------:R-:W-:Y:S01]  /*5da0*/  HADD2.F32 R60, -RZ, R3.H1_H1 ;  /* 0x30000003ff3c7230 */ /* 0x000fe20000004100 */
[-C--:B------:R-:W-:Y:S01]  /*5db0*/  F2FP.F16.E4M3.UNPACK_B R3, R84.reuse ;  /* 0x00000054ff03723e */ /* 0x080fe200020006ff */
[--C-:B------:R-:W-:Y:S01]  /*5dc0*/  HADD2.F32 R61, -RZ, R0.reuse.H0_H0 ;  /* 0x20000000ff3d7230 */ /* 0x100fe20000004100 */
[----:B------:R-:W-:Y:S01]  /*5dd0*/  ISETP.NE.AND P6, PT, R118, RZ, PT ;  /* 0x000000ff7600720c */ /* 0x000fe20003fc5270 */
[----:B------:R-:W-:Y:S01]  /*5de0*/  HADD2.F32 R62, -RZ, R0.H1_H1 ;  /* 0x30000000ff3e7230 */ /* 0x000fe20000004100 */
[----:B------:R-:W-:Y:S01]  /*5df0*/  F2FP.F16.E4M3.UNPACK_B R0, R84.H1 ;  /* 0x00000054ff00723e */ /* 0x000fe200030006ff */
[--C-:B------:R-:W-:Y:S02]  /*5e00*/  HADD2.F32 R65, -RZ, R3.reuse.H0_H0 ;  /* 0x20000003ff417230 */ /* 0x100fe40000004100 */
[----:B------:R-:W-:Y:S01]  /*5e10*/  HADD2.F32 R66, -RZ, R3.H1_H1 ;  /* 0x30000003ff427230 */ /* 0x000fe20000004100 */
[-C--:B------:R-:W-:Y:S01]  /*5e20*/  F2FP.F16.E4M3.UNPACK_B R3, R85.reuse ;  /* 0x00000055ff03723e */ /* 0x080fe200020006ff */
[--C-:B------:R-:W-:Y:S02]  /*5e30*/  HADD2.F32 R67, -RZ, R0.reuse.H0_H0 ;  /* 0x20000000ff437230 */ /* 0x100fe40000004100 */
[----:B------:R-:W-:Y:S01]  /*5e40*/  HADD2.F32 R68, -RZ, R0.H1_H1 ;  /* 0x30000000ff447230 */ /* 0x000fe20000004100 */
[----:B------:R-:W-:Y:S01]  /*5e50*/  F2FP.F16.E4M3.UNPACK_B R0, R85.H1 ;  /* 0x00000055ff00723e */ /* 0x000fe200030006ff */
[--C-:B------:R-:W-:Y:S02]  /*5e60*/  HADD2.F32 R69, -RZ, R3.reuse.H0_H0 ;  /* 0x20000003ff457230 */ /* 0x100fe40000004100 */
[C---:B-1----:R-:W-:Y:S01]  /*5e70*/  FMUL R7, R47.reuse, R7 ;  /* 0x000000072f077220 */ /* 0x042fe20000400000 */
[----:B------:R-:W-:Y:S01]  /*5e80*/  HADD2.F32 R70, -RZ, R3.H1_H1 ;  /* 0x30000003ff467230 */ /* 0x000fe20000004100 */
[----:B------:R-:W-:Y:S01]  /*5e90*/  F2FP.F16.E4M3.UNPACK_B R3, R86.H1 ;  /* 0x00000056ff03723e */ /* 0x000fe200030006ff */
[--C-:B------:R-:W-:Y:S02]  /*5ea0*/  HADD2.F32 R71, -RZ, R0.reuse.H0_H0 ;  /* 0x20000000ff477230 */ /* 0x100fe40000004100 */
[----:B------:R-:W-:Y:S02]  /*5eb0*/  HADD2.F32 R72, -RZ, R0.H1_H1 ;  /* 0x30000000ff487230 */ /* 0x000fe40000004100 */
[----:B------:R-:W-:Y:S01]  /*5ec0*/  FMUL R0, R47, R4 ;  /* 0x000000042f007220 */ /* 0x000fe20000400000 */
[--C-:B------:R-:W-:Y:S01]  /*5ed0*/  HADD2.F32 R73, -RZ, R74.reuse.H0_H0 ;  /* 0x2000004aff497230 */ /* 0x100fe20000004100 */
[----:B------:R-:W-:Y:S01]  /*5ee0*/  F2FP.F16.E4M3.UNPACK_B R4, R87 ;  /* 0x00000057ff04723e */ /* 0x000fe200020006ff */
[----:B------:R-:W-:Y:S02]  /*5ef0*/  HADD2.F32 R74, -RZ, R74.H1_H1 ;  /* 0x3000004aff4a7230 */ /* 0x000fe40000004100 */
[----:B------:R-:W-:Y:S01]  /*5f00*/  FFMA R0, R49, R2, R0 ;  /* 0x0000000231007223 */ /* 0x000fe20000000000 */
[----:B------:R-:W-:Y:S01]  /*5f10*/  FMUL R2, R47, R5 ;  /* 0x000000052f027220 */ /* 0x000fe20000400000 */
[--C-:B------:R-:W-:Y:S01]  /*5f20*/  HADD2.F32 R75, -RZ, R3.reuse.H0_H0 ;  /* 0x20000003ff4b7230 */ /* 0x100fe20000004100 */
[----:B------:R-:W-:Y:S01]  /*5f30*/  F2FP.F16.E4M3.UNPACK_B R5, R87.H1 ;  /* 0x00000057ff05723e */ /* 0x000fe200030006ff */
[----:B------:R-:W-:Y:S02]  /*5f40*/  HADD2.F32 R76, -RZ, R3.H1_H1 ;  /* 0x30000003ff4c7230 */ /* 0x000fe40000004100 */
[----:B------:R-:W-:Y:S01]  /*5f50*/  FFMA R2, R49, R50, R2 ;  /* 0x0000003231027223 */ /* 0x000fe20000000002 */
[--C-:B------:R-:W-:Y:S02]  /*5f60*/  HADD2.F32 R50, -RZ, R4.reuse.H0_H0 ;  /* 0x20000004ff327230 */ /* 0x100fe40000004100 */
[C---:B------:R-:W-:Y:S01]  /*5f70*/  FMUL R3, R47.reuse, R6 ;  /* 0x000000062f037220 */ /* 0x040fe20000400000 */
[--C-:B------:R-:W-:Y:S02]  /*5f80*/  HADD2.F32 R77, -RZ, R5.reuse.H1_H1 ;  /* 0x30000005ff4d7230 */ /* 0x100fe40000004100 */
[C---:B------:R-:W-:Y:S01]  /*5f90*/  FMUL R6, R47.reuse, R11 ;  /* 0x0000000b2f067220 */ /* 0x040fe20000400000 */
[----:B------:R-:W-:Y:S01]  /*5fa0*/  FMUL R11, R47, R16 ;  /* 0x000000102f0b7220 */ /* 0x000fe20000400000 */
[C---:B------:R-:W-:Y:S01]  /*5fb0*/  FFMA R3, R49.reuse, R51, R3 ;  /* 0x0000003331037223 */ /* 0x040fe20000000003 */
[----:B------:R-:W-:Y:S01]  /*5fc0*/  FFMA R7, R49, R52, R7 ;  /* 0x0000003431077223 */ /* 0x000fe20000000007 */
[----:B------:R-:W-:Y:S02]  /*5fd0*/  HADD2.F32 R51, -RZ, R4.H1_H1 ;  /* 0x30000004ff337230 */ /* 0x000fe40000004100 */
[C---:B------:R-:W-:Y:S01]  /*5fe0*/  FMUL R4, R47.reuse, R9 ;  /* 0x000000092f047220 */ /* 0x040fe20000400000 */
[----:B------:R-:W-:Y:S02]  /*5ff0*/  HADD2.F32 R52, -RZ, R5.H0_H0 ;  /* 0x20000005ff347230 */ /* 0x000fe40000004100 */
[----:B------:R-:W-:Y:S01]  /*6000*/  FMUL R16, R47, R21 ;  /* 0x000000152f107220 */ /* 0x000fe20000400000 */
[----:B------:R-:W-:Y:S01]  /*6010*/  F2FP.SATFINITE.E4M3.F32.PACK_AB_MERGE_C R78, R7, R3, RZ ;  /* 0x00000003074e723e */ /* 0x000fe200048070ff */
[C---:B------:R-:W-:Y:S01]  /*6020*/  FMUL R3, R47.reuse, R8 ;  /* 0x000000082f037220 */ /* 0x040fe20000400000 */
[C---:B------:R-:W-:Y:S01]  /*6030*/  FMUL R7, R47.reuse, R12 ;  /* 0x0000000c2f077220 */ /* 0x040fe20000400000 */
[C---:B------:R-:W-:Y:S01]  /*6040*/  FMUL R8, R47.reuse, R13 ;  /* 0x0000000d2f087220 */ /* 0x040fe20000400000 */
[----:B------:R-:W-:Y:S01]  /*6050*/  FMUL R12, R47, R17 ;  /* 0x000000112f0c7220 */ /* 0x000fe20000400000 */
[C---:B------:R-:W-:Y:S01]  /*6060*/  FFMA R3, R49.reuse, R53, R3 ;  /* 0x0000003531037223 */ /* 0x040fe20000000003 */
[----:B------:R-:W-:Y:S01]  /*6070*/  FFMA R4, R49, R54, R4 ;  /* 0x0000003631047223 */ /* 0x000fe20000000004 */
[C---:B------:R-:W-:Y:S01]  /*6080*/  FMUL R5, R47.reuse, R10 ;  /* 0x0000000a2f057220 */ /* 0x040fe20000400000 */
[C---:B------:R-:W-:Y:S01]  /*6090*/  FMUL R9, R47.reuse, R14 ;  /* 0x0000000e2f097220 */ /* 0x040fe20000400000 */
[C---:B------:R-:W-:Y:S01]  /*60a0*/  FMUL R10, R47.reuse, R15 ;  /* 0x0000000f2f0a7220 */ /* 0x040fe20000400000 */
[----:B------:R-:W-:Y:S01]  /*60b0*/  FMUL R15, R47, R20 ;  /* 0x000000142f0f7220 */ /* 0x000fe20000400000 */
[C---:B------:R-:W-:Y:S01]  /*60c0*/  FFMA R5, R49.reuse, R55, R5 ;  /* 0x0000003731057223 */ /* 0x040fe20000000005 */
[C---:B------:R-:W-:Y:S01]  /*60d0*/  FFMA R6, R49.reuse, R56, R6 ;  /* 0x0000003831067223 */ /* 0x040fe20000000006 */
[C---:B------:R-:W-:Y:S01]  /*60e0*/  FFMA R7, R49.reuse, R57, R7 ;  /* 0x0000003931077223 */ /* 0x040fe20000000007 */
[C---:B------:R-:W-:Y:S01]  /*60f0*/  FFMA R8, R49.reuse, R58, R8 ;  /* 0x0000003a31087223 */ /* 0x040fe20000000008 */
[--C-:B------:R-:W-:Y:S02]  /*6100*/  HADD2.F32 R63, -RZ, R64.reuse.H0_H0 ;  /* 0x20000040ff3f7230 */ /* 0x100fe40000004100 */
[C---:B------:R-:W-:Y:S01]  /*6110*/  FFMA R9, R49.reuse, R59, R9 ;  /* 0x0000003b31097223 */ /* 0x040fe20000000009 */
[----:B------:R-:W-:Y:S01]  /*6120*/  F2FP.SATFINITE.E4M3.F32.PACK_AB_MERGE_C R5, R6, R5, RZ ;  /* 0x000000050605723e */ /* 0x000fe200048070ff */
[C---:B------:R-:W-:Y:S01]  /*6130*/  FFMA R10, R49.reuse, R60, R10 ;  /* 0x0000003c310a7223 */ /* 0x040fe2000000000a */
[C---:B------:R-:W-:Y:S01]  /*6140*/  FFMA R11, R49.reuse, R61, R11 ;  /* 0x0000003d310b7223 */ /* 0x040fe2000000000b */
[----:B------:R-:W-:Y:S01]  /*6150*/  FFMA R12, R49, R62, R12 ;  /* 0x0000003e310c7223 */ /* 0x000fe2000000000c */
[C---:B------:R-:W-:Y:S01]  /*6160*/  FMUL R20, R47.reuse, R25 ;  /* 0x000000192f147220 */ /* 0x040fe20000400000 */
[C---:B------:R-:W-:Y:S01]  /*6170*/  FMUL R25, R47.reuse, R30 ;  /* 0x0000001e2f197220 */ /* 0x040fe20000400000 */
[C---:B------:R-:W-:Y:S01]  /*6180*/  FMUL R30, R47.reuse, R35 ;  /* 0x000000232f1e7220 */ /* 0x040fe20000400000 */
[----:B------:R-:W-:Y:S01]  /*6190*/  F2FP.SATFINITE.E4M3.F32.PACK_AB_MERGE_C R9, R10, R9, RZ ;  /* 0x000000090a09723e */ /* 0x000fe200048070ff */
[----:B------:R-:W-:Y:S02]  /*61a0*/  HADD2.F32 R64, -RZ, R64.H1_H1 ;  /* 0x30000040ff407230 */ /* 0x000fe40000004100 */
[C---:B------:R-:W-:Y:S01]  /*61b0*/  FMUL R13, R47.reuse, R18 ;  /* 0x000000122f0d7220 */ /* 0x040fe20000400000 */
[C---:B------:R-:W-:Y:S01]  /*61c0*/  FMUL R14, R47.reuse, R19 ;  /* 0x000000132f0e7220 */ /* 0x040fe20000400000 */
[C---:B------:R-:W-:Y:S01]  /*61d0*/  FMUL R17, R47.reuse, R22 ;  /* 0x000000162f117220 */ /* 0x040fe20000400000 */
[----:B------:R-:W-:Y:S01]  /*61e0*/  FMUL R18, R47, R23 ;  /* 0x000000172f127220 */ /* 0x000fe20000400000 */
[C---:B------:R-:W-:Y:S01]  /*61f0*/  FFMA R13, R49.reuse, R63, R13 ;  /* 0x0000003f310d7223 */ /* 0x040fe2000000000d */
[C---:B------:R-:W-:Y:S01]  /*6200*/  FFMA R14, R49.reuse, R64, R14 ;  /* 0x00000040310e7223 */ /* 0x040fe2000000000e */
[----:B------:R-:W-:Y:S01]  /*6210*/  FFMA R15, R49, R65, R15 ;  /* 0x00000041310f7223 */ /* 0x000fe2000000000f */
[----:B------:R-:W-:Y:S01]  /*6220*/  FMUL R19, R47, R24 ;  /* 0x000000182f137220 */ /* 0x000fe20000400000 */
[C---:B------:R-:W-:Y:S01]  /*6230*/  FFMA R16, R49.reuse, R66, R16 ;  /* 0x0000004231107223 */ /* 0x040fe20000000010 */
[----:B------:R-:W-:Y:S01]  /*6240*/  FFMA R17, R49, R67, R17 ;  /* 0x0000004331117223 */ /* 0x000fe20000000011 */
[----:B------:R-:W-:Y:S01]  /*6250*/  F2FP.SATFINITE.E4M3.F32.PACK_AB_MERGE_C R13, R14, R13, RZ ;  /* 0x0000000d0e0d723e */ /* 0x000fe200048070ff */
[C---:B------:R-:W-:Y:S01]  /*6260*/  FMUL R21, R47.reuse, R26 ;  /* 0x0000001a2f157220 */ /* 0x040fe20000400000 */
[----:B------:R-:W-:Y:S01]  /*6270*/  FMUL R22, R47, R27 ;  /* 0x0000001b2f167220 */ /* 0x000fe20000400000 */
[C---:B------:R-:W-:Y:S01]  /*6280*/  FFMA R18, R49.reuse, R68, R18 ;  /* 0x0000004431127223 */ /* 0x040fe20000000012 */
[----:B------:R-:W-:Y:S01]  /*6290*/  FFMA R19, R49, R69, R19 ;  /* 0x0000004531137223 */ /* 0x000fe20000000013 */
[----:B------:R-:W-:Y:S01]  /*62a0*/  FMUL R23, R47, R28 ;  /* 0x0000001c2f177220 */ /* 0x000fe20000400000 */
[----:B------:R-:W-:Y:S01]  /*62b0*/  FFMA R20, R49, R70, R20 ;  /* 0x0000004631147223 */ /* 0x000fe20000000014 */
[----:B------:R-:W-:Y:S01]  /*62c0*/  FMUL R24, R47, R29 ;  /* 0x0000001d2f187220 */ /* 0x000fe20000400000 */
[C---:B------:R-:W-:Y:S01]  /*62d0*/  FFMA R21, R49.reuse, R71, R21 ;  /* 0x0000004731157223 */ /* 0x040fe20000000015 */
[----:B------:R-:W-:Y:S01]  /*62e0*/  FFMA R22, R49, R72, R22 ;  /* 0x0000004831167223 */ /* 0x000fe20000000016 */
[C---:B------:R-:W-:Y:S01]  /*62f0*/  FMUL R26, R47.reuse, R31 ;  /* 0x0000001f2f1a7220 */ /* 0x040fe20000400000 */
[----:B------:R-:W-:Y:S01]  /*6300*/  FMUL R27, R47, R32 ;  /* 0x000000202f1b7220 */ /* 0x000fe20000400000 */
[----:B------:R-:W-:Y:S01]  /*6310*/  FFMA R23, R49, R73, R23 ;  /* 0x0000004931177223 */ /* 0x000fe20000000017 */
[----:B------:R-:W-:Y:S01]  /*6320*/  FMUL R28, R47, R33 ;  /* 0x000000212f1c7220 */ /* 0x000fe20000400000 */
[----:B------:R-:W-:Y:S01]  /*6330*/  FFMA R24, R49, R74, R24 ;  /* 0x0000004a31187223 */ /* 0x000fe20000000018 */
[----:B------:R-:W-:Y:S01]  /*6340*/  FMUL R29, R47, R34 ;  /* 0x000000222f1d7220 */ /* 0x000fe20000400000 */
[C---:B------:R-:W-:Y:S01]  /*6350*/  FFMA R25, R49.reuse, R75, R25 ;  /* 0x0000004b31197223 */ /* 0x040fe20000000019 */
[C---:B------:R-:W-:Y:S01]  /*6360*/  FFMA R26, R49.reuse, R76, R26 ;  /* 0x0000004c311a7223 */ /* 0x040fe2000000001a */
[C---:B------:R-:W-:Y:S01]  /*6370*/  FFMA R27, R49.reuse, R50, R27 ;  /* 0x00000032311b7223 */ /* 0x040fe2000000001b */
[C---:B------:R-:W-:Y:S01]  /*6380*/  FFMA R28, R49.reuse, R51, R28 ;  /* 0x00000033311c7223 */ /* 0x040fe2000000001c */
[----:B------:R-:W-:Y:S01]  /*6390*/  F2FP.SATFINITE.E4M3.F32.PACK_AB_MERGE_C R17, R18, R17, RZ ;  /* 0x000000111211723e */ /* 0x000fe200048070ff */
[C---:B------:R-:W-:Y:S01]  /*63a0*/  FFMA R29, R49.reuse, R52, R29 ;  /* 0x00000034311d7223 */ /* 0x040fe2000000001d */
[----:B------:R-:W-:Y:S01]  /*63b0*/  F2FP.SATFINITE.E4M3.F32.PACK_AB_MERGE_C R21, R22, R21, RZ ;  /* 0x000000151615723e */ /* 0x000fe200048070ff */
[----:B------:R-:W-:Y:S01]  /*63c0*/  FFMA R30, R49, R77, R30 ;  /* 0x0000004d311e7223 */ /* 0x000fe2000000001e */
[----:B------:R-:W-:Y:S02]  /*63d0*/  F2FP.SATFINITE.E4M3.F32.PACK_AB_MERGE_C R32, R2, R0, R78 ;  /* 0x000000000220723e */ /* 0x000fe4000480704e */
[----:B------:R-:W-:Y:S02]  /*63e0*/  F2FP.SATFINITE.E4M3.F32.PACK_AB_MERGE_C R33, R4, R3, R5 ;  /* 0x000000030421723e */ /* 0x000fe40004807005 */
[----:B------:R-:W-:Y:S02]  /*63f0*/  F2FP.SATFINITE.E4M3.F32.PACK_AB_MERGE_C R34, R8, R7, R9 ;  /* 0x000000070822723e */ /* 0x000fe40004807009 */
[----:B------:R-:W-:Y:S02]  /*6400*/  F2FP.SATFINITE.E4M3.F32.PACK_AB_MERGE_C R35, R12, R11, R13 ;  /* 0x0000000b0c23723e */ /* 0x000fe4000480700d */
[----:B------:R-:W-:Y:S02]  /*6410*/  F2FP.SATFINITE.E4M3.F32.PACK_AB_MERGE_C R16, R16, R15, R17 ;  /* 0x0000000f1010723e */ /* 0x000fe40004807011 */
[----:B------:R-:W-:Y:S01]  /*6420*/  F2FP.SATFINITE.E4M3.F32.PACK_AB_MERGE_C R17, R20, R19, R21 ;  /* 0x000000131411723e */ /* 0x000fe20004807015 */
[----:B------:R1:W-:Y:S01]  /*6430*/  STS.128 [R100+UR49+0x4200], R32 ;  /* 0x0042002064007988 */ /* 0x0003e20008000c31 */
[----:B------:R-:W-:Y:S02]  /*6440*/  F2FP.SATFINITE.E4M3.F32.PACK_AB_MERGE_C R18, R26, R25, RZ ;  /* 0x000000191a12723e */ /* 0x000fe400048070ff */
[----:B------:R-:W-:Y:S02]  /*6450*/  F2FP.SATFINITE.E4M3.F32.PACK_AB_MERGE_C R19, R30, R29, RZ ;  /* 0x0000001d1e13723e */ /* 0x000fe400048070ff */
[----:B------:R-:W-:Y:S02]  /*6460*/  F2FP.SATFINITE.E4M3.F32.PACK_AB_MERGE_C R18, R24, R23, R18 ;  /* 0x000000171812723e */ /* 0x000fe40004807012 */
[----:B------:R-:W-:Y:S02]  /*6470*/  F2FP.SATFINITE.E4M3.F32.PACK_AB_MERGE_C R19, R28, R27, R19 ;  /* 0x0000001b1c13723e */ /* 0x000fe40004807013 */
[----:B------:R-:W-:Y:S02]  /*6480*/  LEA R0, R105, UR49, 0x3 ;  /* 0x0000003169007c11 */ /* 0x000fe4000f8e18ff */
[----:B------:R-:W-:Y:S01]  /*6490*/  @P6 SHF.L.U32 R2, R104, 0x1f, RZ ;  /* 0x0000001f68026819 */ /* 0x000fe200000006ff */
[----:B------:R1:W-:Y:S01]  /*64a0*/  STS.128 [R114+0x4210], R16 ;  /* 0x0042101072007388 */ /* 0x0003e20000000c00 */
[----:B------:R-:W-:Y:S01]  /*64b0*/  @!PT LDS RZ, [RZ] ;  /* 0x00000000fffff984 */ /* 0x000fe20000000800 */
[----:B------:R-:W-:Y:S01]  /*64c0*/  @!PT LDS RZ, [RZ] ;  /* 0x00000000fffff984 */ /* 0x000fe20000000800 */
[----:B------:R-:W-:Y:S01]  /*64d0*/  @!PT LDS RZ, [RZ] ;  /* 0x00000000fffff984 */ /* 0x000fe20000000800 */
[----:B------:R-:W-:Y:S01]  /*64e0*/  @!PT LDS RZ, [RZ] ;  /* 0x00000000fffff984 */ /* 0x000fe20000000800 */
[----:B------:R2:W-:Y:S07]  /*64f0*/  MEMBAR.ALL.CTA ;  /* 0x0000000000007992 */ /* 0x0005ee0000008000 */
[----:B--2---:R-:W2:Y:S02]  /*6500*/  FENCE.VIEW.ASYNC.S ;  /* 0x00000000000073c6 */ /* 0x004ea40000000000 */
[----:B--2---:R-:W-:Y:S06]  /*6510*/  BAR.SYNC.DEFER_BLOCKING 0x1, 0x80 ;  /* 0x0042000000007b1d */ /* 0x004fec0000010000 */
[----:B------:R-:W-:Y:S05]  /*6520*/  @P0 BRA `(.L_x_100) ;  /* 0x0000000000280947 */ /* 0x000fea0003800000 */
[----:B------:R-:W-:Y:S02]  /*6530*/  UIADD3 UR4, UPT, UPT, UR49, 0x4200, URZ ;  /* 0x0000420031047890 */ /* 0x000fe4000fffe0ff */
[----:B------:R-:W-:Y:S01]  /*6540*/  UIADD3 UR6, UP0, UPT, UR52, 0x680, URZ ;  /* 0x0000068034067890 */ /* 0x000fe2000ff1e0ff */
[----:B------:R-:W-:Y:S03]  /*6550*/  UMOV UR43, UR36 ;  /* 0x00000024002b7c82 */ /* 0x000fe60008000000 */
[----:B------:R-:W-:Y:S01]  /*6560*/  MOV R109, UR4 ;  /* 0x00000004006d7c02 */ /* 0x000fe20008000f00 */
[----:B------:R-:W-:Y:S03]  /*6570*/  UIADD3.X UR7, UPT, UPT, URZ, UR53, URZ, UP0, !UPT ;  /* 0x00000035ff077290 */ /* 0x000fe600087fe4ff */
[----:B------:R-:W-:Y:S11]  /*6580*/  R2UR UR40, R109 ;  /* 0x000000006d2872ca */ /* 0x000ff600000e0000 */
[----:B------:R-:W-:Y:S02]  /*6590*/  @!UPT UIADD3 URZ, UPT, UPT, URZ, URZ, URZ ;  /* 0x000000fffffff290 */ /* 0x000fe4000fffe0ff */
[----:B------:R2:W-:Y:S01]  /*65a0*/  UTMASTG.3D [UR40], [UR6] ;  /* 0x00000028060073b5 */ /* 0x0005e20008010000 */
[----:B------:R0:W-:Y:S01]  /*65b0*/  UTMACMDFLUSH ;  /* 0x00000000000079b7 */ /* 0x0001e20000000000 */
[----:B--2---:R-:W-:Y:S04]  /*65c0*/  DEPBAR.LE SB0, 0x1 ;  /* 0x000080400000791a */ /* 0x004fe80000000000 */
.L_x_100:
[----:B------:R-:W-:Y:S05]  /*65d0*/  BSYNC.RECONVERGENT B0 ;  /* 0x0000000000007941 */ /* 0x000fea0003800200 */
.L_x_99:
[----:B------:R-:W-:Y:S06]  /*65e0*/  BAR.SYNC.DEFER_BLOCKING 0x1, 0x80 ;  /* 0x0042000000007b1d */ /* 0x000fec0000010000 */
[----:B------:R-:W2:Y:S01]  /*65f0*/  @P6 SYNCS.PHASECHK.TRANS64.TRYWAIT P0, [R0+URZ+0x50], R2 ;  /* 0x00005002000065a7 */ /* 0x000ea200080011ff */
[----:B------:R-:W-:Y:S01]  /*6600*/  BSSY B1, `(.L_x_101) ;  /* 0x0000021000017945 */ /* 0x000fe20003800000 */
[----:B--2---:R-:W-:Y:S03]  /*6610*/  @P6 SEL R115, RZ, 0x1, !P0 ;  /* 0x00000001ff736807 */ /* 0x004fe60004000000 */
[----:B------:R-:W-:Y:S05]  /*6620*/  @!P6 BRA `(.L_x_102) ;  /* 0x000000000078e947 */ /* 0x000fea0003800000 */
[----:B------:R-:W-:Y:S01]  /*6630*/  ISETP.NE.AND P1, PT, R116, RZ, PT ;  /* 0x000000ff7400720c */ /* 0x000fe20003f25270 */
[----:B------:R-:W-:Y:S01]  /*6640*/  BSSY B0, `(.L_x_103) ;  /* 0x0000009000007945 */ /* 0x000fe20003800000 */
[----:B------:R-:W-:Y:S11]  /*6650*/  ISETP.NE.AND P0, PT, R115, RZ, PT ;  /* 0x000000ff7300720c */ /* 0x000ff60003f05270 */
[----:B------:R-:W-:Y:S05]  /*6660*/  @P1 IMAD R2, R105, 0x1000, R100 ;  /* 0x0000100069021824 */ /* 0x000fea00078e0264 */
[----:B------:R-:W-:Y:S05]  /*6670*/  @P1 IADD3 R4, PT, PT, R2, UR49, RZ ;  /* 0x0000003102041c10 */ /* 0x000fea000fffe0ff */
[----:B------:R-:W-:Y:S01]  /*6680*/  @P1 IMAD.IADD R4, R4, 0x1, R117 ;  /* 0x0000000104041824 */ /* 0x000fe200078e0275 */
[----:B------:R-:W-:Y:S06]  /*6690*/  @P0 BRA `(.L_x_104) ;  /* 0x00000000000c0947 */ /* 0x000fec0003800000 */
[----:B------:R-:W-:Y:S04]  /*66a0*/  SHF.L.U32 R3, R104, 0x1f, RZ ;  /* 0x0000001f68037819 */ /* 0x000fe800000006ff */
[----:B------:R-:W2:Y:S02]  /*66b0*/  SYNCS.PHASECHK.TRANS64.TRYWAIT P0, [R0+URZ+0x50], R3 ;  /* 0x00005003000075a7 */ /* 0x000ea400080011ff */
[----:B--2---:R-:W-:Y:S05]  /*66c0*/  @!P0 BRA `(.L_x_105) ;  /* 0x0000003000e48947 */ /* 0x004fea0003800000 */
.L_x_104:
[----:B------:R-:W-:Y:S05]  /*66d0*/  BSYNC B0 ;  /* 0x0000000000007941 */ /* 0x000fea0003800000 */
.L_x_103:
[----:B------:R-:W-:Y:S01]  /*66e0*/  ISETP.NE.AND P0, PT, R116, RZ, PT ;  /* 0x000000ff7400720c */ /* 0x000fe20003f05270 */
[----:B------:R-:W-:Y:S11]  /*66f0*/  VIADD R105, R105, 0x1 ;  /* 0x0000000169697836 */ /* 0x000ff60000000000 */
[----:B------:R-:W-:Y:S01]  /*6700*/  @!UPT UIADD3 URZ, UPT, UPT, URZ, URZ, URZ ;  /* 0x000000fffffff290 */ /* 0x000fe2000fffe0ff */
[----:B------:R3:W4:Y:S04]  /*6710*/  @P0 LDS.128 R80, [R2+UR49+0x200] ;  /* 0x0002003102500984 */ /* 0x0007280008000c00 */
[----:B------:R1:W1:Y:S01]  /*6720*/  @P0 LDS.128 R84, [R4+0x210] ;  /* 0x0002100004540984 */ /* 0x0002620000000c00 */
        /* <DEDUP_REMOVED lines=8> */
[----:B---3--:R-:W-:Y:S02]  /*67b0*/  VIADD R2, R0, 0x70 ;  /* 0x0000007000027836 */ /* 0x008fe40000000000 */
[----:B--2---:R-:W-:Y:S05]  /*67c0*/  IMAD.U32 R0, RZ, RZ, UR37 ;  /* 0x00000025ff007e24 */ /* 0x004fea000f8e00ff */
[----:B------:R-:W-:Y:S04]  /*67d0*/  PRMT R0, R0, 0x654, R2 ;  /* 0x0000065400007816 */ /* 0x000fe80000000002 */
[----:B-----5:R2:W-:Y:S02]  /*67e0*/  SYNCS.ARRIVE.TRANS64.RED.A1T0 RZ, [R0+URZ], RZ ;  /* 0x000000ff00ff79a7 */ /* 0x0205e400081004ff */
[----:B--2---:R-:W-:Y:S04]  /*67f0*/  SEL R0, RZ, 0x1, P0 ;  /* 0x00000001ff007807 */ /* 0x004fe80000000000 */
[----:B-1--4-:R-:W-:Y:S02]  /*6800*/  LOP3.LUT R104, R104, R0, RZ, 0x3c, !PT ;  /* 0x0000000068687212 */ /* 0x012fe400078e3cff */
.L_x_102:
[----:B------:R-:W-:Y:S05]  /*6810*/  BSYNC B1 ;  /* 0x0000000000017941 */ /* 0x000fea0003800000 */
.L_x_101:
[----:B------:R-:W-:Y:S05]  /*6820*/  VIADD R0, R48, 0x40 ;  /* 0x0000004030007836 */ /* 0x000fea0000000000 */
[----:B------:R-:W-:Y:S04]  /*6830*/  SHF.R.U32.HI R0, RZ, 0x15, R0 ;  /* 0x00000015ff007819 */ /* 0x000fe80000011600 */
[----:B------:R-:W-:Y:S11]  /*6840*/  LOP3.LUT P0, RZ, R0, 0x3, R101, 0x48, !PT ;  /* 0x0000000300ff7812 */ /* 0x000ff60007804865 */
[----:B------:R-:W-:Y:S02]  /*6850*/  @!UPT UIADD3 URZ, UPT, UPT, URZ, URZ, URZ ;  /* 0x000000fffffff290 */ /* 0x000fe4000fffe0ff */
[----:B------:R-:W-:Y:S05]  /*6860*/  @!P0 BRA `(.L_x_106) ;  /* 0x0000000000408947 */ /* 0x000fea0003800000 */
[----:B------:R-:W2:Y:S01]  /*6870*/  LDCU.64 UR8, c[0x4][0x78] ;  /* 0x01000f00ff0877ac */ /* 0x000ea20008000a00 */
[----:B------:R-:W-:Y:S01]  /*6880*/  MOV R3, 0x0 ;  /* 0x0000000000037802 */ /* 0x000fe20000000f00 */
[----:B------:R-:W-:Y:S02]  /*6890*/  HFMA2 R12, -RZ, RZ, 0, 5.9604644775390625e-08 ;  /* 0x00000001ff0c7431 */ /* 0x000fe400000001ff */
[----:B------:R-:W-:Y:S02]  /*68a0*/  IMAD.MOV.U32 R8, RZ, RZ, 0x192 ;  /* 0x00000192ff087424 */ /* 0x000fe400078e00ff */
[----:B------:R-:W-:Y:S01]  /*68b0*/  IMAD.MOV.U32 R13, RZ, RZ, RZ ;  /* 0x000000ffff0d7224 */ /* 0x000fe200078e00ff */
[----:B------:R-:W3:Y:S01]  /*68c0*/  LDCU.64 UR6, c[0x4][0x80] ;  /* 0x01001000ff0677ac */ /* 0x000ee20008000a00 */
[----:B------:R-:W4:Y:S01]  /*68d0*/  LDC.64 R2, c[0x4][R3] ;  /* 0x0100000003027b82 */ /* 0x000f220000000a00 */
[----:B------:R-:W5:Y:S01]  /*68e0*/  LDCU.64 UR4, c[0x4][0x18] ;  /* 0x01000300ff0477ac */ /* 0x000f620008000a00 */
[----:B--2---:R-:W-:Y:S01]  /*68f0*/  MOV R5, UR9 ;  /* 0x0000000900057c02 */ /* 0x004fe20008000f00 */
[----:B------:R-:W-:Y:S01]  /*6900*/  IMAD.U32 R4, RZ, RZ, UR8 ;  /* 0x00000008ff047e24 */ /* 0x000fe2000f8e00ff */
[----:B---3--:R-:W-:Y:S01]  /*6910*/  MOV R7, UR7 ;  /* 0x0000000700077c02 */ /* 0x008fe20008000f00 */
[----:B------:R-:W-:Y:S01]  /*6920*/  IMAD.U32 R6, RZ, RZ, UR6 ;  /* 0x00000006ff067e24 */ /* 0x000fe2000f8e00ff */
[----:B-----5:R-:W-:Y:S01]  /*6930*/  MOV R11, UR5 ;  /* 0x00000005000b7c02 */ /* 0x020fe20008000f00 */
[----:B------:R-:W-:Y:S02]  /*6940*/  IMAD.U32 R10, RZ, RZ, UR4 ;  /* 0x00000004ff0a7e24 */ /* 0x000fe4000f8e00ff */
[----:B------:R-:W-:Y:S07]  /*6950*/  LEPC R20, `(.L_x_106) ;  /* 0x000000001014794e */ /* 0x000fee0000000000 */
[----:B-1--4-:R-:W-:Y:S05]  /*6960*/  CALL.ABS.NOINC R2 ;  /* 0x0000000002007343 */ /* 0x012fea0003c00000 */
.L_x_106:
[-C--:B------:R-:W-:Y:S01]  /*6970*/  F2FP.F16.E4M3.UNPACK_B R0, R81.reuse ;  /* 0x00000051ff00723e */ /* 0x080fe200020006ff */
[----:B------:R-:W-:Y:S05]  /*6980*/  WARPSYNC.ALL ;  /* 0x0000000000007948 */ /* 0x000fea0003800000 */
[----:B------:R-:W-:Y:S01]  /*6990*/  R2UR UR4, R48 ;  /* 0x00000000300472ca */ /* 0x000fe200000e0000 */
[--C-:B------:R-:W-:Y:S01]  /*69a0*/  HADD2.F32 R54, -RZ, R0.reuse.H0_H0 ;  /* 0x20000000ff367230 */ /* 0x100fe20000004100 */
[-C--:B------:R-:W-:Y:S01]  /*69b0*/  F2FP.F16.E4M3.UNPACK_B R2, R80.reuse.H1 ;  /* 0x00000050ff02723e */ /* 0x080fe200030006ff */
[----:B------:R-:W-:Y:S01]  /*69c0*/  HADD2.F32 R55, -RZ, R0.H1_H1 ;  /* 0x30000000ff377230 */ /* 0x000fe20000004100 */
[----:B------:R-:W-:Y:S01]  /*69d0*/  F2FP.F16.E4M3.UNPACK_B R0, R81.H1 ;  /* 0x00000051ff00723e */ /* 0x000fe200030006ff */
[----:B------:R-:W-:Y:S01]  /*69e0*/  BSSY.RECONVERGENT B0, `(.L_x_107) ;  /* 0x0000095000007945 */ /* 0x000fe20003800200 */
[----:B------:R-:W-:Y:S01]  /*69f0*/  F2FP.F16.E4M3.UNPACK_B R3, R80 ;  /* 0x00000050ff03723e */ /* 0x000fe200020006ff */
[----:B------:R-:W-:Y:S01]  /*6a00*/  HADD2.F32 R52, -RZ, R2.H0_H0 ;  /* 0x20000002ff347230 */ /* 0x000fe20000004100 */
[----:B------:R-:W-:Y:S01]  /*6a10*/  ISETP.NE.AND P0, PT, R110, RZ, PT ;  /* 0x000000ff6e00720c */ /* 0x000fe20003f05270 */
[--C-:B------:R-:W-:Y:S01]  /*6a20*/  HADD2.F32 R56, -RZ, R0.reuse.H0_H0 ;  /* 0x20000000ff387230 */ /* 0x100fe20000004100 */
[----:B------:R-:W-:Y:S01]  /*6a30*/  ISETP.NE.AND P6, PT, R118, RZ, PT ;  /* 0x000000ff7600720c */ /* 0x000fe20003fc5270 */
[----:B------:R-:W-:Y:S01]  /*6a40*/  HADD2.F32 R57, -RZ, R0.H1_H1 ;  /* 0x30000000ff397230 */ /* 0x000fe20000004100 */
[-C--:B------:R-:W-:Y:S01]  /*6a50*/  F2FP.F16.E4M3.UNPACK_B R0, R83.reuse ;  /* 0x00000053ff00723e */ /* 0x080fe200020006ff */
[----:B-1----:R-:W-:Y:S01]  /*6a60*/  LDTM.16dp32bit_t0_t15.x32 R4, tmem[UR4+0x40] ;  /* 0x00004004000479ee */ /* 0x002fe20008a80000 */
[----:B------:R-:W1:Y:S01]  /*6a70*/  LDTM.16dp32bit_t16_t31.x32 R4, tmem[UR4+0x60] ;  /* 0x00006004000479ee */ /* 0x000e620008aa0000 */
[----:B------:R-:W-:Y:S01]  /*6a80*/  HADD2.F32 R53, -RZ, R2.H1_H1 ;  /* 0x30000002ff357230 */ /* 0x000fe20000004100 */
[----:B------:R-:W-:Y:S01]  /*6a90*/  F2FP.F16.E4M3.UNPACK_B R2, R82.H1 ;  /* 0x00000052ff02723e */ /* 0x000fe200030006ff */
[--C-:B------:R-:W-:Y:S02]  /*6aa0*/  HADD2.F32 R50, -RZ, R3.reuse.H0_H0 ;  /* 0x20000003ff327230 */ /* 0x100fe40000004100 */
[--C-:B------:R-:W-:Y:S02]  /*6ab0*/  HADD2.F32 R62, -RZ, R0.reuse.H0_H0 ;  /* 0x20000000ff3e7230 */ /* 0x100fe40000004100 */
[----:B------:R-:W-:Y:S01]  /*6ac0*/  HADD2.F32 R63, -RZ, R0.H1_H1 ;  /* 0x30000000ff3f7230 */ /* 0x000fe20000004100 */
[----:B------:R-:W-:Y:S01]  /*6ad0*/  F2FP.F16.E4M3.UNPACK_B R0, R84.H1 ;  /* 0x00000054ff00723e */ /* 0x000fe200030006ff */
[--C-:B------:R-:W-:Y:S02]  /*6ae0*/  HADD2.F32 R60, -RZ, R2.reuse.H0_H0 ;  /* 0x20000002ff3c7230 */ /* 0x100fe40000004100 */
[----:B------:R-:W-:Y:S01]  /*6af0*/  HADD2.F32 R61, -RZ, R2.H1_H1 ;  /* 0x30000002ff3d7230 */ /* 0x000fe20000004100 */
[----:B------:R-:W-:Y:S01]  /*6b00*/  F2FP.F16.E4M3.UNPACK_B R2, R83.H1 ;  /* 0x00000053ff02723e */ /* 0x000fe200030006ff */
[----:B------:R-:W-:Y:S01]  /*6b10*/  HADD2.F32 R51, -RZ, R3.H1_H1 ;  /* 0x30000003ff337230 */ /* 0x000fe20000004100 */
[----:B------:R-:W-:Y:S01]  /*6b20*/  F2FP.F16.E4M3.UNPACK_B R3, R82 ;  /* 0x00000052ff03723e */ /* 0x000fe200020006ff */
[--C-:B------:R-:W-:Y:S02]  /*6b30*/  HADD2.F32 R68, -RZ, R0.reuse.H0_H0 ;  /* 0x20000000ff447230 */ /* 0x100fe40000004100 */
[----:B------:R-:W-:Y:S01]  /*6b40*/  HADD2.F32 R69, -RZ, R0.H1_H1 ;  /* 0x30000000ff457230 */ /* 0x000fe20000004100 */
[-C--:B------:R-:W-:Y:S01]  /*6b50*/  F2FP.F16.E4M3.UNPACK_B R0, R85.reuse.H1 ;  /* 0x00000055ff00723e */ /* 0x080fe200030006ff */
[--C-:B------:R-:W-:Y:S02]  /*6b60*/  HADD2.F32 R64, -RZ, R2.reuse.H0_H0 ;  /* 0x20000002ff407230 */ /* 0x100fe40000004100 */
[----:B------:R-:W-:Y:S01]  /*6b70*/  HADD2.F32 R65, -RZ, R2.H1_H1 ;  /* 0x30000002ff417230 */ /* 0x000fe20000004100 */
[----:B------:R-:W-:Y:S01]  /*6b80*/  F2FP.F16.E4M3.UNPACK_B R2, R85 ;  /* 0x00000055ff02723e */ /* 0x000fe200020006ff */
[--C-:B------:R-:W-:Y:S02]  /*6b90*/  HADD2.F32 R58, -RZ, R3.reuse.H0_H0 ;  /* 0x20000003ff3a7230 */ /* 0x100fe40000004100 */
[C---:B-1----:R-:W-:Y:S01]  /*6ba0*/  FMUL R7, R47.reuse, R7 ;  /* 0x000000072f077220 */ /* 0x042fe20000400000 */
[----:B------:R-:W-:Y:S01]  /*6bb0*/  HADD2.F32 R59, -RZ, R3.H1_H1 ;  /* 0x30000003ff3b7230 */ /* 0x000fe20000004100 */
[----:B------:R-:W-:Y:S01]  /*6bc0*/  F2FP.F16.E4M3.UNPACK_B R3, R84 ;  /* 0x00000054ff03723e */ /* 0x000fe200020006ff */
[--C-:B------:R-:W-:Y:S02]  /*6bd0*/  HADD2.F32 R72, -RZ, R0.reuse.H0_H0 ;  /* 0x20000000ff487230 */ /* 0x100fe40000004100 */
[C---:B------:R-:W-:Y:S01]  /*6be0*/  FMUL R11, R47.reuse, R11 ;  /* 0x0000000b2f0b7220 */ /* 0x040fe20000400000 */
[----:B------:R-:W-:Y:S01]  /*6bf0*/  HADD2.F32 R73, -RZ, R0.H1_H1 ;  /* 0x30000000ff497230 */ /* 0x000fe20000004100 */
[----:B------:R-:W-:Y:S01]  /*6c00*/  F2FP.F16.E4M3.UNPACK_B R0, R87 ;  /* 0x00000057ff00723e */ /* 0x000fe200020006ff */
[--C-:B------:R-:W-:Y:S02]  /*6c10*/  HADD2.F32 R70, -RZ, R2.reuse.H0_H0 ;  /* 0x20000002ff467230 */ /* 0x100fe40000004100 */
[C---:B------:R-:W-:Y:S01]  /*6c20*/  FMUL R15, R47.reuse, R15 ;  /* 0x0000000f2f0f7220 */ /* 0x040fe20000400000 */
[----:B------:R-:W-:Y:S01]  /*6c30*/  HADD2.F32 R71, -RZ, R2.H1_H1 ;  /* 0x30000002ff477230 */ /* 0x000fe20000004100 */
[-C--:B------:R-:W-:Y:S01]  /*6c40*/  F2FP.F16.E4M3.UNPACK_B R2, R86.reuse.H1 ;  /* 0x00000056ff02723e */ /* 0x080fe200030006ff */
[--C-:B------:R-:W-:Y:S02]  /*6c50*/  HADD2.F32 R66, -RZ, R3.reuse.H0_H0 ;  /* 0x20000003ff427230 */ /* 0x100fe40000004100 */
[----:B------:R-:W-:Y:S01]  /*6c60*/  HADD2.F32 R67, -RZ, R3.H1_H1 ;  /* 0x30000003ff437230 */ /* 0x000fe20000004100 */
[----:B------:R-:W-:Y:S01]  /*6c70*/  F2FP.F16.E4M3.UNPACK_B R3, R86 ;  /* 0x00000056ff03723e */ /* 0x000fe200020006ff */
[--C-:B------:R-:W-:Y:S02]  /*6c80*/  HADD2.F32 R78, -RZ, R0.reuse.H0_H0 ;  /* 0x20000000ff4e7230 */ /* 0x100fe40000004100 */
[----:B------:R-:W-:Y:S02]  /*6c90*/  HADD2.F32 R79, -RZ, R0.H1_H1 ;  /* 0x30000000ff4f7230 */ /* 0x000fe40000004100 */
[C---:B------:R-:W-:Y:S01]  /*6ca0*/  FMUL R0, R47.reuse, R4 ;  /* 0x000000042f007220 */ /* 0x040fe20000400000 */
[--C-:B------:R-:W-:Y:S02]  /*6cb0*/  HADD2.F32 R76, -RZ, R2.reuse.H0_H0 ;  /* 0x20000002ff4c7230 */ /* 0x100fe40000004100 */
[----:B------:R-:W-:Y:S01]  /*6cc0*/  FMUL R4, R47, R8 ;  /* 0x000000082f047220 */ /* 0x000fe20000400000 */
[----:B------:R-:W-:Y:S02]  /*6cd0*/  HADD2.F32 R77, -RZ, R2.H1_H1 ;  /* 0x30000002ff4d7230 */ /* 0x000fe40000004100 */
[----:B------:R-:W-:Y:S01]  /*6ce0*/  FFMA R0, R49, R50, R0 ;  /* 0x0000003231007223 */ /* 0x000fe20000000000 */
[--C-:B------:R-:W-:Y:S02]  /*6cf0*/  HADD2.F32 R74, -RZ, R3.reuse.H0_H0 ;  /* 0x20000003ff4a7230 */ /* 0x100fe40000004100 */
[C---:B------:R-:W-:Y:S01]  /*6d00*/  FMUL R2, R47.reuse, R5 ;  /* 0x000000052f027220 */ /* 0x040fe20000400000 */
[----:B------:R-:W-:Y:S02]  /*6d10*/  HADD2.F32 R75, -RZ, R3.H1_H1 ;  /* 0x30000003ff4b7230 */ /* 0x000fe40000004100 */
[C---:B------:R-:W-:Y:S01]  /*6d20*/  FMUL R5, R47.reuse, R9 ;  /* 0x000000092f057220 */ /* 0x040fe20000400000 */
[----:B------:R-:W-:Y:S01]  /*6d30*/  FMUL R8, R47, R12 ;  /* 0x0000000c2f087220 */ /* 0x000fe20000400000 */
[----:B------:R-:W-:Y:S01]  /*6d40*/  FFMA R2, R49, R51, R2 ;  /* 0x0000003331027223 */ /* 0x000fe20000000002 */
[C---:B------:R-:W-:Y:S01]  /*6d50*/  FMUL R9, R47.reuse, R13 ;  /* 0x0000000d2f097220 */ /* 0x040fe20000400000 */
[C---:B------:R-:W-:Y:S01]  /*6d60*/  FMUL R12, R47.reuse, R21 ;  /* 0x000000152f0c7220 */ /* 0x040fe20000400000 */
[C---:B------:R-:W-:Y:S01]  /*6d70*/  FMUL R21, R47.reuse, R30 ;  /* 0x0000001e2f157220 */ /* 0x040fe20000400000 */
[C---:B------:R-:W-:Y:S01]  /*6d80*/  FMUL R13, R47.reuse, R22 ;  /* 0x000000162f0d7220 */ /* 0x040fe20000400000 */
[C---:B------:R-:W-:Y:S01]  /*6d90*/  FMUL R22, R47.reuse, R31 ;  /* 0x0000001f2f167220 */ /* 0x040fe20000400000 */
        /* <DEDUP_REMOVED lines=8> */
[C---:B------:R-:W-:Y:S01]  /*6e20*/  FFMA R6, R49.reuse, R56, R6 ;  /* 0x0000003831067223 */ /* 0x040fe20000000006 */
[C---:B------:R-:W-:Y:S01]  /*6e30*/  FFMA R11, R49.reuse, R57, R11 ;  /* 0x00000039310b7223 */ /* 0x040fe2000000000b */
[C---:B------:R-:W-:Y:S01]  /*6e40*/  FFMA R8, R49.reuse, R58, R8 ;  /* 0x0000003a31087223 */ /* 0x040fe20000000008 */
[----:B------:R-:W-:Y:S01]  /*6e50*/  FFMA R9, R49, R59, R9 ;  /* 0x0000003b31097223 */ /* 0x000fe20000000009 */
[----:B------:R-:W-:Y:S01]  /*6e60*/  F2FP.SATFINITE.E4M3.F32.PACK_AB_MERGE_C R52, R7, R3, RZ ;  /* 0x000000030734723e */ /* 0x000fe200048070ff */
[----:B------:R-:W-:Y:S01]  /*6e70*/  FFMA R10, R49, R60, R10 ;  /* 0x0000003c310a7223 */ /* 0x000fe2000000000a */
[----:B------:R-:W-:Y:S01]  /*6e80*/  F2FP.SATFINITE.E4M3.F32.PACK_AB_MERGE_C R53, R11, R6, RZ ;  /* 0x000000060b35723e */ /* 0x000fe200048070ff */
[----:B------:R-:W-:Y:S01]  /*6e90*/  FFMA R15, R49, R61, R15 ;  /* 0x0000003d310f7223 */ /* 0x000fe2000000000f */
[C---:B------:R-:W-:Y:S01]  /*6ea0*/  FMUL R3, R47.reuse, R16 ;  /* 0x000000102f037220 */ /* 0x040fe20000400000 */
[C---:B------:R-:W-:Y:S01]  /*6eb0*/  FMUL R6, R47.reuse, R17 ;  /* 0x000000112f067220 */ /* 0x040fe20000400000 */
[----:B------:R-:W-:Y:S01]  /*6ec0*/  F2FP.F16.E4M3.UNPACK_B R51, R87.H1 ;  /* 0x00000057ff33723e */ /* 0x000fe200030006ff */
[----:B------:R-:W-:Y:S01]  /*6ed0*/  FMUL R11, R47, R20 ;  /* 0x000000142f0b7220 */ /* 0x000fe20000400000 */
[----:B------:R-:W-:Y:S01]  /*6ee0*/  F2FP.SATFINITE.E4M3.F32.PACK_AB_MERGE_C R54, R15, R10, RZ ;  /* 0x0000000a0f36723e */ /* 0x000fe200048070ff */
[C---:B------:R-:W-:Y:S01]  /*6ef0*/  FFMA R3, R49.reuse, R62, R3 ;  /* 0x0000003e31037223 */ /* 0x040fe20000000003 */
[----:B------:R-:W-:Y:S01]  /*6f00*/  FFMA R6, R49, R63, R6 ;  /* 0x0000003f31067223 */ /* 0x000fe20000000006 */
[----:B------:R-:W-:Y:S01]  /*6f10*/  FMUL R20, R47, R29 ;  /* 0x0000001d2f147220 */ /* 0x000fe20000400000 */
[----:B------:R-:W-:Y:S01]  /*6f20*/  F2FP.SATFINITE.E4M3.F32.PACK_AB_MERGE_C R29, R5, R4, R53 ;  /* 0x00000004051d723e */ /* 0x000fe20004807035 */
[----:B------:R-:W-:Y:S01]  /*6f30*/  FMUL R10, R47, R19 ;  /* 0x000000132f0a7220 */ /* 0x000fe20000400000 */
[----:B------:R-:W-:Y:S01]  /*6f40*/  F2FP.SATFINITE.E4M3.F32.PACK_AB_MERGE_C R30, R9, R8, R54 ;  /* 0x00000008091e723e */ /* 0x000fe20004807036 */
        /* <DEDUP_REMOVED lines=10> */
[----:B------:R-:W-:Y:S01]  /*6ff0*/  FFMA R14, R49, R69, R14 ;  /* 0x00000045310e7223 */ /* 0x000fe2000000000e */
[----:B------:R-:W-:Y:S01]  /*7000*/  FMUL R18, R47, R27 ;  /* 0x0000001b2f127220 */ /* 0x000fe20000400000 */
[C---:B------:R-:W-:Y:S01]  /*7010*/  FFMA R15, R49.reuse, R70, R15 ;  /* 0x00000046310f7223 */ /* 0x040fe2000000000f */
[C---:B------:R-:W-:Y:S01]  /*7020*/  FFMA R16, R49.reuse, R71, R16 ;  /* 0x0000004731107223 */ /* 0x040fe20000000010 */
[C---:B------:R-:W-:Y:S01]  /*7030*/  FFMA R17, R49.reuse, R72, R17 ;  /* 0x0000004831117223 */ /* 0x040fe20000000011 */
[C---:B------:R-:W-:Y:S01]  /*7040*/  FFMA R18, R49.reuse, R73, R18 ;  /* 0x0000004931127223 */ /* 0x040fe20000000012 */
[----:B------:R-:W-:Y:S01]  /*7050*/  FFMA R19, R49, R74, R19 ;  /* 0x0000004a31137223 */ /* 0x000fe20000000013 */
[----:B------:R-:W-:Y:S01]  /*7060*/  FMUL R23, R47, R32 ;  /* 0x000000202f177220 */ /* 0x000fe20000400000 */
[----:B------:R-:W-:Y:S01]  /*7070*/  FFMA R20, R49, R75, R20 ;  /* 0x0000004b31147223 */ /* 0x000fe20000000014 */
[----:B------:R-:W-:Y:S01]  /*7080*/  FMUL R24, R47, R33 ;  /* 0x000000212f187220 */ /* 0x000fe20000400000 */
[--C-:B------:R-:W-:Y:S02]  /*7090*/  HADD2.F32 R50, -RZ, R51.reuse.H0_H0 ;  /* 0x20000033ff327230 */ /* 0x100fe40000004100 */
[----:B------:R-:W-:Y:S01]  /*70a0*/  FFMA R21, R49, R76, R21 ;  /* 0x0000004c31157223 */ /* 0x000fe20000000015 */
[----:B------:R-:W-:Y:S02]  /*70b0*/  HADD2.F32 R51, -RZ, R51.H1_H1 ;  /* 0x30000033ff337230 */ /* 0x000fe40000004100 */
[----:B------:R-:W-:Y:S01]  /*70c0*/  FMUL R25, R47, R34 ;  /* 0x000000222f197220 */ /* 0x000fe20000400000 */
[----:B------:R-:W-:Y:S01]  /*70d0*/  FFMA R22, R49, R77, R22 ;  /* 0x0000004d31167223 */ /* 0x000fe20000000016 */
[----:B------:R-:W-:Y:S01]  /*70e0*/  FMUL R26, R47, R35 ;  /* 0x000000232f1a7220 */ /* 0x000fe20000400000 */
[----:B------:R-:W-:Y:S01]  /*70f0*/  F2FP.SATFINITE.E4M3.F32.PACK_AB_MERGE_C R7, R10, R7, RZ ;  /* 0x000000070a07723e */ /* 0x000fe200048070ff */
[C---:B------:R-:W-:Y:S01]  /*7100*/  FFMA R23, R49.reuse, R78, R23 ;  /* 0x0000004e31177223 */ /* 0x040fe20000000017 */
[C---:B------:R-:W-:Y:S01]  /*7110*/  FFMA R24, R49.reuse, R79, R24 ;  /* 0x0000004f31187223 */ /* 0x040fe20000000018 */
[C---:B------:R-:W-:Y:S01]  /*7120*/  FFMA R25, R49.reuse, R50, R25 ;  /* 0x0000003231197223 */ /* 0x040fe20000000019 */
[----:B------:R-:W-:Y:S01]  /*7130*/  FFMA R26, R49, R51, R26 ;  /* 0x00000033311a7223 */ /* 0x000fe2000000001a */
[----:B------:R-:W-:Y:S02]  /*7140*/  F2FP.SATFINITE.E4M3.F32.PACK_AB_MERGE_C R28, R2, R0, R52 ;  /* 0x00000000021c723e */ /* 0x000fe40004807034 */
[----:B------:R-:W-:Y:S02]  /*7150*/  F2FP.SATFINITE.E4M3.F32.PACK_AB_MERGE_C R31, R6, R3, R7 ;  /* 0x00000003061f723e */ /* 0x000fe40004807007 */
[----:B------:R-:W-:Y:S02]  /*7160*/  F2FP.SATFINITE.E4M3.F32.PACK_AB_MERGE_C R13, R14, R13, RZ ;  /* 0x0000000d0e0d723e */ /* 0x000fe400048070ff */
[----:B------:R-:W-:Y:S01]  /*7170*/  F2FP.SATFINITE.E4M3.F32.PACK_AB_MERGE_C R17, R18, R17, RZ ;  /* 0x000000111211723e */ /* 0x000fe200048070ff */
[----:B------:R1:W-:Y:S01]  /*7180*/  STS.128 [R100+UR49+0x5200], R28 ;  /* 0x0052001c64007988 */ /* 0x0003e20008000c31 */
[----:B------:R-:W-:Y:S02]  /*7190*/  F2FP.SATFINITE.E4M3.F32.PACK_AB_MERGE_C R14, R22, R21, RZ ;  /* 0x00000015160e723e */ /* 0x000fe400048070ff */
[----:B------:R-:W-:Y:S02]  /*71a0*/  F2FP.SATFINITE.E4M3.F32.PACK_AB_MERGE_C R25, R26, R25, RZ ;  /* 0x000000191a19723e */ /* 0x000fe400048070ff */
[----:B------:R-:W-:Y:S02]  /*71b0*/  F2FP.SATFINITE.E4M3.F32.PACK_AB_MERGE_C R12, R12, R11, R13 ;  /* 0x0000000b0c0c723e */ /* 0x000fe4000480700d */
[----:B------:R-:W-:Y:S02]  /*71c0*/  F2FP.SATFINITE.E4M3.F32.PACK_AB_MERGE_C R13, R16, R15, R17 ;  /* 0x0000000f100d723e */ /* 0x000fe40004807011 */
        /* <DEDUP_REMOVED lines=13> */
[----:B------:R-:W-:Y:S02]  /*72a0*/  UIADD3 UR8, UP0, UPT, UR52, 0x680, URZ ;  /* 0x0000068034087890 */ /* 0x000fe4000ff1e0ff */
[----:B------:R-:W-:Y:S02]  /*72b0*/  UIADD3 UR5, UPT, UPT, UR41, 0x40, URZ ;  /* 0x0000004029057890 */ /* 0x000fe4000fffe0ff */
[----:B------:R-:W-:Y:S02]  /*72c0*/  UIADD3 UR4, UPT, UPT, UR49, 0x5200, URZ ;  /* 0x0000520031047890 */ /* 0x000fe4000fffe0ff */
[----:B------:R-:W-:Y:S01]  /*72d0*/  UIADD3.X UR9, UPT, UPT, URZ, UR53, URZ, UP0, !UPT ;  /* 0x00000035ff097290 */ /* 0x000fe200087fe4ff */
[----:B------:R-:W-:Y:S01]  /*72e0*/  UMOV UR6, UR42 ;  /* 0x0000002a00067c82 */ /* 0x000fe20008000000 */
[----:B------:R-:W-:Y:S07]  /*72f0*/  UMOV UR7, UR36 ;  /* 0x0000002400077c82 */ /* 0x000fee0008000000 */
[----:B------:R2:W-:Y:S01]  /*7300*/  UTMASTG.3D [UR4], [UR8] ;  /* 0x00000004080073b5 */ /* 0x0005e20008010000 */
[----:B------:R0:W-:Y:S01]  /*7310*/  UTMACMDFLUSH ;  /* 0x00000000000079b7 */ /* 0x0001e20000000000 */
[----:B--2---:R-:W-:Y:S04]  /*7320*/  DEPBAR.LE SB0, 0x1 ;  /* 0x000080400000791a */ /* 0x004fe80000000000 */
.L_x_108:
[----:B------:R-:W-:Y:S05]  /*7330*/  BSYNC.RECONVERGENT B0 ;  /* 0x0000000000007941 */ /* 0x000fea0003800200 */
.L_x_107:
        /* <DEDUP_REMOVED lines=15> */
.L_x_112:
[----:B------:R-:W-:Y:S05]  /*7430*/  BSYNC B0 ;  /* 0x0000000000007941 */ /* 0x000fea0003800000 */
.L_x_111:
[----:B------:R-:W-:Y:S01]  /*7440*/  ISETP.NE.AND P0, PT, R116, RZ, PT ;  /* 0x000000ff7400720c */ /* 0x000fe20003f05270 */
[----:B------:R-:W-:Y:S11]  /*7450*/  VIADD R105, R105, 0x1 ;  /* 0x0000000169697836 */ /* 0x000ff60000000000 */
[----:B------:R-:W-:Y:S01]  /*7460*/  @!UPT UIADD3 URZ, UPT, UPT, URZ, URZ, URZ ;  /* 0x000000fffffff290 */ /* 0x000fe2000fffe0ff */
[----:B------:R3:W4:Y:S04]  /*7470*/  @P0 LDS.128 R84, [R2+0x210] ;  /* 0x0002100002540984 */ /* 0x0007280000000c00 */
[----:B------:R1:W1:Y:S01]  /*7480*/  @P0 LDS.128 R80, [R3+UR49+0x200] ;  /* 0x0002003103500984 */ /* 0x0002620008000c00 */
        /* <DEDUP_REMOVED lines=14> */
.L_x_110:
[----:B------:R-:W-:Y:S05]  /*7570*/  BSYNC B1 ;  /* 0x0000000000017941 */ /* 0x000fea0003800000 */
.L_x_109:
[----:B------:R-:W-:Y:S05]  /*7580*/  VIADD R0, R48, 0x80 ;  /* 0x0000008030007836 */ /* 0x000fea0000000000 */
[----:B------:R-:W-:Y:S04]  /*7590*/  SHF.R.U32.HI R0, RZ, 0x15, R0 ;  /* 0x00000015ff007819 */ /* 0x000fe80000011600 */
[----:B------:R-:W-:Y:S11]  /*75a0*/  LOP3.LUT P0, RZ, R0, 0x3, R101, 0x48, !PT ;  /* 0x0000000300ff7812 */ /* 0x000ff60007804865 */
[----:B------:R-:W-:Y:S02]  /*75b0*/  @!UPT UIADD3 URZ, UPT, UPT, URZ, URZ, URZ ;  /* 0x000000fffffff290 */ /* 0x000fe4000fffe0ff */
[----:B------:R-:W-:Y:S05]  /*75c0*/  @!P0 BRA `(.L_x_114) ;  /* 0x0000000000408947 */ /* 0x000fea0003800000 */
[----:B------:R-:W2:Y:S01]  /*75d0*/  LDCU.64 UR8, c[0x4][0x78] ;  /* 0x01000f00ff0877ac */ /* 0x000ea20008000a00 */
[----:B------:R-:W-:Y:S01]  /*75e0*/  MOV R3, 0x0 ;  /* 0x0000000000037802 */ /* 0x000fe20000000f00 */
[----:B-1----:R-:W-:Y:S02]  /*75f0*/  HFMA2 R12, -RZ, RZ, 0, 5.9604644775390625e-08 ;  /* 0x00000001ff0c7431 */ /* 0x002fe400000001ff */
[----:B------:R-:W-:Y:S02]  /*7600*/  IMAD.MOV.U32 R8, RZ, RZ, 0x192 ;  /* 0x00000192ff087424 */ /* 0x000fe400078e00ff */
[----:B------:R-:W-:Y:S01]  /*7610*/  IMAD.MOV.U32 R13, RZ, RZ, RZ ;  /* 0x000000ffff0d7224 */ /* 0x000fe200078e00ff */
[----:B------:R-:W1:Y:S01]  /*7620*/  LDCU.64 UR6, c[0x4][0x80] ;  /* 0x01001000ff0677ac */ /* 0x000e620008000a00 */
[----:B------:R-:W3:Y:S01]  /*7630*/  LDC.64 R2, c[0x4][R3] ;  /* 0x0100000003027b82 */ /* 0x000ee20000000a00 */
[----:B------:R-:W4:Y:S01]  /*7640*/  LDCU.64 UR4, c[0x4][0x18] ;  /* 0x01000300ff0477ac */ /* 0x000f220008000a00 */
[----:B--2---:R-:W-:Y:S01]  /*7650*/  MOV R5, UR9 ;  /* 0x0000000900057c02 */ /* 0x004fe20008000f00 */
[----:B------:R-:W-:Y:S01]  /*7660*/  IMAD.U32 R4, RZ, RZ, UR8 ;  /* 0x00000008ff047e24 */ /* 0x000fe2000f8e00ff */
[----:B-1----:R-:W-:Y:S01]  /*7670*/  MOV R7, UR7 ;  /* 0x0000000700077c02 */ /* 0x002fe20008000f00 */
[----:B------:R-:W-:Y:S01]  /*7680*/  IMAD.U32 R6, RZ, RZ, UR6 ;  /* 0x00000006ff067e24 */ /* 0x000fe2000f8e00ff */
[----:B----4-:R-:W-:Y:S01]  /*7690*/  MOV R11, UR5 ;  /* 0x00000005000b7c02 */ /* 0x010fe20008000f00 */
[----:B------:R-:W-:Y:S02]  /*76a0*/  IMAD.U32 R10, RZ, RZ, UR4 ;  /* 0x00000004ff0a7e24 */ /* 0x000fe4000f8e00ff */
[----:B------:R-:W-:Y:S07]  /*76b0*/  LEPC R20, `(.L_x_114) ;  /* 0x000000001014794e */ /* 0x000fee0000000000 */
[----:B---3--:R-:W-:Y:S05]  /*76c0*/  CALL.ABS.NOINC R2 ;  /* 0x0000000002007343 */ /* 0x008fea0003c00000 */
.L_x_114:
        /* <DEDUP_REMOVED lines=148> */
[----:B------:R-:W-:Y:S02]  /*8010*/  UIADD3 UR8, UP0, UPT, UR52, 0x680, URZ ;  /* 0x0000068034087890 */ /* 0x000fe4000ff1e0ff */
[----:B------:R-:W-:Y:S02]  /*8020*/  UIADD3 UR5, UPT, UPT, UR41, 0x80, URZ ;  /* 0x0000008029057890 */ /* 0x000fe4000fffe0ff */
[----:B------:R-:W-:Y:S01]  /*8030*/  MOV R109, UR10 ;  /* 0x0000000a006d7c02 */ /* 0x000fe20008000f00 */
[----:B------:R-:W-:Y:S01]  /*8040*/  UIADD3.X UR9, UPT, UPT, URZ, UR53, URZ, UP0, !UPT ;  /* 0x00000035ff097290 */ /* 0x000fe200087fe4ff */
[----:B------:R-:W-:Y:S02]  /*8050*/  UMOV UR6, UR42 ;  /* 0x0000002a00067c82 */ /* 0x000fe40008000000 */
[----:B------:R-:W-:Y:S01]  /*8060*/  R2UR UR4, R109 ;  /* 0x000000006d0472ca */ /* 0x000fe200000e0000 */
[----:B------:R-:W-:Y:S11]  /*8070*/  UMOV UR7, UR36 ;  /* 0x0000002400077c82 */ /* 0x000ff60008000000 */
[----:B------:R-:W-:Y:S01]  /*8080*/  @!UPT UIADD3 URZ, UPT, UPT, URZ, URZ, URZ ;  /* 0x000000fffffff290 */ /* 0x000fe2000fffe0ff */
[----:B------:R2:W-:Y:S01]  /*8090*/  UTMASTG.3D [UR4], [UR8] ;  /* 0x00000004080073b5 */ /* 0x0005e20008010000 */
[----:B------:R0:W-:Y:S01]  /*80a0*/  UTMACMDFLUSH ;  /* 0x00000000000079b7 */ /* 0x0001e20000000000 */
[----:B--2---:R-:W-:Y:S04]  /*80b0*/  DEPBAR.LE SB0, 0x1 ;  /* 0x000080400000791a */ /* 0x004fe80000000000 */
.L_x_116:
[----:B------:R-:W-:Y:S05]  /*80c0*/  BSYNC.RECONVERGENT B0 ;  /* 0x0000000000007941 */ /* 0x000fea0003800200 */
.L_x_115:
        /* <DEDUP_REMOVED lines=15> */
.L_x_120:
[----:B------:R-:W-:Y:S05]  /*81c0*/  BSYNC B0 ;  /* 0x0000000000007941 */ /* 0x000fea0003800000 */
.L_x_119:
        /* <DEDUP_REMOVED lines=19> */
.L_x_118:
[----:B------:R-:W-:Y:S05]  /*8300*/  BSYNC B1 ;  /* 0x0000000000017941 */ /* 0x000fea0003800000 */
.L_x_117:
        /* <DEDUP_REMOVED lines=21> */
.L_x_122:
[----:B------:R-:W-:Y:S01]  /*8460*/  ISETP.NE.AND P0, PT, R110, RZ, PT ;  /* 0x000000ff6e00720c */ /* 0x000fe20003f05270 */
[----:B------:R-:W-:Y:S05]  /*8470*/  WARPSYNC.ALL ;  /* 0x0000000000007948 */ /* 0x000fea0003800000 */
[----:B------:R-:W-:Y:S01]  /*8480*/  R2UR UR4, R48 ;  /* 0x00000000300472ca */ /* 0x000fe200000e0000 */
[----:B------:R-:W-:Y:S01]  /*8490*/  BSSY.RECONVERGENT B0, `(.L_x_123) ;  /* 0x000009c000007945 */ /* 0x000fe20003800200 */
[-C--:B------:R-:W-:Y:S02]  /*84a0*/  F2FP.F16.E4M3.UNPACK_B R2, R80.reuse ;  /* 0x00000050ff02723e */ /* 0x080fe400020006ff */
[----:B------:R-:W-:Y:S02]  /*84b0*/  F2FP.F16.E4M3.UNPACK_B R80, R80.H1 ;  /* 0x00000050ff50723e */ /* 0x000fe400030006ff */
[-C--:B------:R-:W-:Y:S01]  /*84c0*/  F2FP.F16.E4M3.UNPACK_B R51, R81.reuse ;  /* 0x00000051ff33723e */ /* 0x080fe200020006ff */
[--C-:B------:R-:W-:Y:S01]  /*84d0*/  HADD2.F32 R0, -RZ, R2.reuse.H0_H0 ;  /* 0x20000002ff007230 */ /* 0x100fe20000004100 */
[----:B------:R-:W-:Y:S01]  /*84e0*/  F2FP.F16.E4M3.UNPACK_B R81, R81.H1 ;  /* 0x00000051ff51723e */ /* 0x000fe200030006ff */
[----:B------:R-:W-:Y:S01]  /*84f0*/  HADD2.F32 R2, -RZ, R2.H1_H1 ;  /* 0x30000002ff027230 */ /* 0x000fe20000004100 */
[-C--:B------:R-:W-:Y:S01]  /*8500*/  F2FP.F16.E4M3.UNPACK_B R55, R82.reuse ;  /* 0x00000052ff37723e */ /* 0x080fe200020006ff */
[--C-:B------:R-:W-:Y:S01]  /*8510*/  HADD2.F32 R3, -RZ, R80.reuse.H0_H0 ;  /* 0x20000050ff037230 */ /* 0x100fe20000004100 */
[----:B------:R-:W-:Y:S01]  /*8520*/  F2FP.F16.E4M3.UNPACK_B R82, R82.H1 ;  /* 0x00000052ff52723e */ /* 0x000fe200030006ff */
[----:B-1----:R-:W-:Y:S01]  /*8530*/  LDTM.16dp32bit_t0_t15.x32 R4, tmem[UR4+0xc0] ;  /* 0x0000c004000479ee */ /* 0x002fe20008a80000 */
[----:B------:R-:W1:Y:S01]  /*8540*/  LDTM.16dp32bit_t16_t31.x32 R4, tmem[UR4+0xe0] ;  /* 0x0000e004000479ee */ /* 0x000e620008aa0000 */
[----:B------:R-:W-:Y:S01]  /*8550*/  NOP ;  /* 0x0000000000007918 */ /* 0x000fe20000000000 */
[--C-:B------:R-:W-:Y:S01]  /*8560*/  HADD2.F32 R50, -RZ, R51.reuse.H0_H0 ;  /* 0x20000033ff327230 */ /* 0x100fe20000004100 */
[----:B------:R-:W-:Y:S01]  /*8570*/  R2UR UR5, R113 ;  /* 0x00000000710572ca */ /* 0x000fe200000e0000 */
[----:B------:R-:W-:Y:S01]  /*8580*/  HADD2.F32 R51, -RZ, R51.H1_H1 ;  /* 0x30000033ff337230 */ /* 0x000fe20000004100 */
[----:B------:R-:W-:Y:S01]  /*8590*/  F2FP.F16.E4M3.UNPACK_B R59, R83 ;  /* 0x00000053ff3b723e */ /* 0x000fe200020006ff */
[--C-:B------:R-:W-:Y:S01]  /*85a0*/  HADD2.F32 R54, -RZ, R55.reuse.H0_H0 ;  /* 0x20000037ff367230 */ /* 0x100fe20000004100 */
[----:B------:R-:W-:Y:S01]  /*85b0*/  F2FP.F16.E4M3.UNPACK_B R63, R84 ;  /* 0x00000054ff3f723e */ /* 0x000fe200020006ff */
[----:B------:R-:W-:Y:S01]  /*85c0*/  HADD2.F32 R55, -RZ, R55.H1_H1 ;  /* 0x30000037ff377230 */ /* 0x000fe20000004100 */
[----:B------:R-:W-:Y:S01]  /*85d0*/  F2FP.F16.E4M3.UNPACK_B R67, R85 ;  /* 0x00000055ff43723e */ /* 0x000fe200020006ff */
[--C-:B------:R-:W-:Y:S01]  /*85e0*/  HADD2.F32 R58, -RZ, R59.reuse.H0_H0 ;  /* 0x2000003bff3a7230 */ /* 0x100fe20000004100 */
[----:B------:R-:W-:Y:S01]  /*85f0*/  F2FP.F16.E4M3.UNPACK_B R71, R86 ;  /* 0x00000056ff47723e */ /* 0x000fe200020006ff */
[----:B------:R-:W-:Y:S01]  /*8600*/  HADD2.F32 R59, -RZ, R59.H1_H1 ;  /* 0x3000003bff3b7230 */ /* 0x000fe20000004100 */
[----:B------:R-:W-:Y:S01]  /*8610*/  F2FP.F16.E4M3.UNPACK_B R74, R87 ;  /* 0x00000057ff4a723e */ /* 0x000fe200020006ff */
[--C-:B------:R-:W-:Y:S01]  /*8620*/  HADD2.F32 R62, -RZ, R63.reuse.H0_H0 ;  /* 0x2000003fff3e7230 */ /* 0x100fe20000004100 */
[----:B------:R-:W-:Y:S01]  /*8630*/  F2FP.F16.E4M3.UNPACK_B R83, R83.H1 ;  /* 0x00000053ff53723e */ /* 0x000fe200030006ff */
[----:B------:R-:W-:Y:S01]  /*8640*/  UIADD3 UR5, UPT, UPT, UR5, 0xe0, URZ ;  /* 0x000000e005057890 */ /* 0x000fe2000fffe0ff */
[----:B------:R-:W-:Y:S01]  /*8650*/  HADD2.F32 R63, -RZ, R63.H1_H1 ;  /* 0x3000003fff3f7230 */ /* 0x000fe20000004100 */
[----:B------:R-:W-:Y:S01]  /*8660*/  F2FP.F16.E4M3.UNPACK_B R84, R84.H1 ;  /* 0x00000054ff54723e */ /* 0x000fe200030006ff */
[--C-:B------:R-:W-:Y:S01]  /*8670*/  HADD2.F32 R66, -RZ, R67.reuse.H0_H0 ;  /* 0x20000043ff427230 */ /* 0x100fe20000004100 */
[----:B------:R-:W-:Y:S01]  /*8680*/  UPRMT UR5, UR37, 0x654, UR5 ;  /* 0x0000065425057896 */ /* 0x000fe20008000005 */
[----:B------:R-:W-:Y:S01]  /*8690*/  HADD2.F32 R67, -RZ, R67.H1_H1 ;  /* 0x30000043ff437230 */ /* 0x000fe20000004100 */
[----:B------:R-:W-:Y:S01]  /*86a0*/  F2FP.F16.E4M3.UNPACK_B R85, R85.H1 ;  /* 0x00000055ff55723e */ /* 0x000fe200030006ff */
[--C-:B------:R-:W-:Y:S02]  /*86b0*/  HADD2.F32 R70, -RZ, R71.reuse.H0_H0 ;  /* 0x20000047ff467230 */ /* 0x100fe40000004100 */
[C---:B-1----:R-:W-:Y:S01]  /*86c0*/  FMUL R4, R47.reuse, R4 ;  /* 0x000000042f047220 */ /* 0x042fe20000400000 */
[C---:B------:R-:W-:Y:S01]  /*86d0*/  FMUL R5, R47.reuse, R5 ;  /* 0x000000052f057220 */ /* 0x040fe20000400000 */
[C---:B------:R-:W-:Y:S01]  /*86e0*/  FMUL R8, R47.reuse, R8 ;  /* 0x000000082f087220 */ /* 0x040fe20000400000 */
[----:B------:R-:W-:Y:S01]  /*86f0*/  FMUL R9, R47, R9 ;  /* 0x000000092f097220 */ /* 0x000fe20000400000 */
[C---:B------:R-:W-:Y:S01]  /*8700*/  FFMA R4, R49.reuse, R0, R4 ;  /* 0x0000000031047223 */ /* 0x040fe20000000004 */
[----:B------:R-:W-:Y:S01]  /*8710*/  SYNCS.ARRIVE.TRANS64.RED.A1T0 RZ, [UR5], RZ ;  /* 0x000000ffffff79a7 */ /* 0x000fe20008100405 */
        /* <DEDUP_REMOVED lines=8> */
[----:B------:R-:W-:Y:S02]  /*87a0*/  HADD2.F32 R71, -RZ, R71.H1_H1 ;  /* 0x30000047ff477230 */ /* 0x000fe40000004100 */
[C---:B------:R-:W-:Y:S01]  /*87b0*/  FMUL R25, R47.reuse, R30 ;  /* 0x0000001e2f197220 */ /* 0x040fe20000400000 */
[C---:B------:R-:W-:Y:S01]  /*87c0*/  FMUL R30, R47.reuse, R35 ;  /* 0x000000232f1e7220 */ /* 0x040fe20000400000 */
[----:B------:R-:W-:Y:S02]  /*87d0*/  HADD2.F32 R48, -RZ, R80.H1_H1 ;  /* 0x30000050ff307230 */ /* 0x000fe40000004100 */
[C---:B------:R-:W-:Y:S01]  /*87e0*/  FMUL R6, R47.reuse, R6 ;  /* 0x000000062f067220 */ /* 0x040fe20000400000 */
[C---:B------:R-:W-:Y:S01]  /*87f0*/  FMUL R7, R47.reuse, R7 ;  /* 0x000000072f077220 */ /* 0x040fe20000400000 */
[--C-:B------:R-:W-:Y:S02]  /*8800*/  HADD2.F32 R52, -RZ, R81.reuse.H0_H0 ;  /* 0x20000051ff347230 */ /* 0x100fe40000004100 */
[----:B------:R-:W-:Y:S01]  /*8810*/  FMUL R10, R47, R10 ;  /* 0x0000000a2f0a7220 */ /* 0x000fe20000400000 */
[C---:B------:R-:W-:Y:S01]  /*8820*/  FFMA R6, R49.reuse, R3, R6 ;  /* 0x0000000331067223 */ /* 0x040fe20000000006 */
[----:B------:R-:W-:Y:S02]  /*8830*/  HADD2.F32 R53, -RZ, R81.H1_H1 ;  /* 0x30000051ff357230 */ /* 0x000fe40000004100 */
[C---:B------:R-:W-:Y:S01]  /*8840*/  FFMA R7, R49.reuse, R48, R7 ;  /* 0x0000003031077223 */ /* 0x040fe20000000007 */
[C---:B------:R-:W-:Y:S01]  /*8850*/  FFMA R8, R49.reuse, R50, R8 ;  /* 0x0000003231087223 */ /* 0x040fe20000000008 */
[C---:B------:R-:W-:Y:S01]  /*8860*/  FFMA R9, R49.reuse, R51, R9 ;  /* 0x0000003331097223 */ /* 0x040fe20000000009 */
[----:B------:R-:W-:Y:S01]  /*8870*/  FFMA R10, R49, R52, R10 ;  /* 0x00000034310a7223 */ /* 0x000fe2000000000a */
[--C-:B------:R-:W-:Y:S01]  /*8880*/  HADD2.F32 R48, -RZ, R74.reuse.H0_H0 ;  /* 0x2000004aff307230 */ /* 0x100fe20000004100 */
[----:B------:R-:W-:Y:S01]  /*8890*/  F2FP.SATFINITE.E4M3.F32.PACK_AB_MERGE_C R77, R7, R6, RZ ;  /* 0x00000006074d723e */ /* 0x000fe200048070ff */
[C---:B------:R-:W-:Y:S01]  /*88a0*/  FMUL R7, R47.reuse, R24 ;  /* 0x000000182f077220 */ /* 0x040fe20000400000 */
[C---:B------:R-:W-:Y:S01]  /*88b0*/  FMUL R24, R47.reuse, R29 ;  /* 0x0000001d2f187220 */ /* 0x040fe20000400000 */
[C---:B------:R-:W-:Y:S01]  /*88c0*/  FMUL R29, R47.reuse, R34 ;  /* 0x000000222f1d7220 */ /* 0x040fe20000400000 */
[----:B------:R-:W-:Y:S02]  /*88d0*/  HADD2.F32 R74, -RZ, R74.H1_H1 ;  /* 0x3000004aff4a7230 */ /* 0x000fe40000004100 */
[C---:B------:R-:W-:Y:S01]  /*88e0*/  FMUL R11, R47.reuse, R11 ;  /* 0x0000000b2f0b7220 */ /* 0x040fe20000400000 */
[--C-:B------:R-:W-:Y:S02]  /*88f0*/  HADD2.F32 R56, -RZ, R82.reuse.H0_H0 ;  /* 0x20000052ff387230 */ /* 0x100fe40000004100 */
[----:B------:R-:W-:Y:S01]  /*8900*/  FMUL R14, R47, R14 ;  /* 0x0000000e2f0e7220 */ /* 0x000fe20000400000 */
[----:B------:R-:W-:Y:S02]  /*8910*/  HADD2.F32 R57, -RZ, R82.H1_H1 ;  /* 0x30000052ff397230 */ /* 0x000fe40000004100 */
[C---:B------:R-:W-:Y:S01]  /*8920*/  FFMA R11, R49.reuse, R53, R11 ;  /* 0x00000035310b7223 */ /* 0x040fe2000000000b */
[----:B------:R-:W-:Y:S01]  /*8930*/  F2FP.F16.E4M3.UNPACK_B R86, R86.H1 ;  /* 0x00000056ff56723e */ /* 0x000fe200030006ff */
[C---:B------:R-:W-:Y:S01]  /*8940*/  FFMA R12, R49.reuse, R54, R12 ;  /* 0x00000036310c7223 */ /* 0x040fe2000000000c */
[C---:B------:R-:W-:Y:S01]  /*8950*/  FFMA R13, R49.reuse, R55, R13 ;  /* 0x00000037310d7223 */ /* 0x040fe2000000000d */
[----:B------:R-:W-:Y:S01]  /*8960*/  F2FP.F16.E4M3.UNPACK_B R87, R87.H1 ;  /* 0x00000057ff57723e */ /* 0x000fe200030006ff */
[----:B------:R-:W-:Y:S01]  /*8970*/  FFMA R14, R49, R56, R14 ;  /* 0x00000038310e7223 */ /* 0x000fe2000000000e */
[----:B------:R-:W-:Y:S01]  /*8980*/  F2FP.SATFINITE.E4M3.F32.PACK_AB_MERGE_C R10, R11, R10, RZ ;  /* 0x0000000a0b0a723e */ /* 0x000fe200048070ff */
[C---:B------:R-:W-:Y:S01]  /*8990*/  FMUL R15, R47.reuse, R15 ;  /* 0x0000000f2f0f7220 */ /* 0x040fe20000400000 */
[--C-:B------:R-:W-:Y:S02]  /*89a0*/  HADD2.F32 R60, -RZ, R83.reuse.H0_H0 ;  /* 0x20000053ff3c7230 */ /* 0x100fe40000004100 */
[----:B------:R-:W-:Y:S01]  /*89b0*/  FMUL R18, R47, R18 ;  /* 0x000000122f127220 */ /* 0x000fe20000400000 */
[----:B------:R-:W-:Y:S02]  /*89c0*/  HADD2.F32 R61, -RZ, R83.H1_H1 ;  /* 0x30000053ff3d7230 */ /* 0x000fe40000004100 */
[----:B------:R-:W-:Y:S01]  /*89d0*/  FFMA R15, R49, R57, R15 ;  /* 0x00000039310f7223 */ /* 0x000fe2000000000f */
[----:B------:R-:W-:Y:S01]  /*89e0*/  IADD3 R45, PT, PT, R45, 0x1, RZ ;  /* 0x000000012d2d7810 */ /* 0x000fe20007ffe0ff */
[C---:B------:R-:W-:Y:S01]  /*89f0*/  FFMA R16, R49.reuse, R58, R16 ;  /* 0x0000003a31107223 */ /* 0x040fe20000000010 */
        /* <DEDUP_REMOVED lines=8> */
[C---:B------:R-:W-:Y:S01]  /*8a80*/  FFMA R0, R49.reuse, R62, R0 ;  /* 0x0000003e31007223 */ /* 0x040fe20000000000 */
[C---:B------:R-:W-:Y:S01]  /*8a90*/  FFMA R2, R49.reuse, R63, R2 ;  /* 0x0000003f31027223 */ /* 0x040fe20000000002 */
[--C-:B------:R-:W-:Y:S02]  /*8aa0*/  HADD2.F32 R68, -RZ, R85.reuse.H0_H0 ;  /* 0x20000055ff447230 */ /* 0x100fe40000004100 */
[----:B------:R-:W-:Y:S01]  /*8ab0*/  FFMA R3, R49, R64, R3 ;  /* 0x0000004031037223 */ /* 0x000fe20000000003 */
[----:B------:R-:W-:Y:S02]  /*8ac0*/  HADD2.F32 R69, -RZ, R85.H1_H1 ;  /* 0x30000055ff457230 */ /* 0x000fe40000004100 */
[C---:B------:R-:W-:Y:S01]  /*8ad0*/  FMUL R21, R47.reuse, R26 ;  /* 0x0000001a2f157220 */ /* 0x040fe20000400000 */
[----:B------:R-:W-:Y:S01]  /*8ae0*/  FMUL R22, R47, R27 ;  /* 0x0000001b2f167220 */ /* 0x000fe20000400000 */
[C---:B------:R-:W-:Y:S01]  /*8af0*/  FFMA R6, R49.reuse, R65, R6 ;  /* 0x0000004131067223 */ /* 0x040fe20000000006 */
[----:B------:R-:W-:Y:S01]  /*8b00*/  FFMA R7, R49, R66, R7 ;  /* 0x0000004231077223 */ /* 0x000fe20000000007 */
[----:B------:R-:W-:Y:S01]  /*8b10*/  FMUL R23, R47, R28 ;  /* 0x0000001c2f177220 */ /* 0x000fe20000400000 */
[C---:B------:R-:W-:Y:S01]  /*8b20*/  FFMA R20, R49.reuse, R67, R20 ;  /* 0x0000004331147223 */ /* 0x040fe20000000014 */
[--C-:B------:R-:W-:Y:S02]  /*8b30*/  HADD2.F32 R72, -RZ, R86.reuse.H0_H0 ;  /* 0x20000056ff487230 */ /* 0x100fe40000004100 */
[C---:B------:R-:W-:Y:S01]  /*8b40*/  FFMA R21, R49.reuse, R68, R21 ;  /* 0x0000004431157223 */ /* 0x040fe20000000015 */
[----:B------:R-:W-:Y:S02]  /*8b50*/  HADD2.F32 R73, -RZ, R86.H1_H1 ;  /* 0x30000056ff497230 */ /* 0x000fe40000004100 */
[----:B------:R-:W-:Y:S01]  /*8b60*/  FFMA R22, R49, R69, R22 ;  /* 0x0000004531167223 */ /* 0x000fe20000000016 */
[C---:B------:R-:W-:Y:S01]  /*8b70*/  FMUL R26, R47.reuse, R31 ;  /* 0x0000001f2f1a7220 */ /* 0x040fe20000400000 */
[----:B------:R-:W-:Y:S01]  /*8b80*/  FMUL R27, R47, R32 ;  /* 0x000000202f1b7220 */ /* 0x000fe20000400000 */
[----:B------:R-:W-:Y:S01]  /*8b90*/  FFMA R23, R49, R70, R23 ;  /* 0x0000004631177223 */ /* 0x000fe20000000017 */
[----:B------:R-:W-:Y:S01]  /*8ba0*/  FMUL R28, R47, R33 ;  /* 0x000000212f1c7220 */ /* 0x000fe20000400000 */
[C---:B------:R-:W-:Y:S01]  /*8bb0*/  FFMA R24, R49.reuse, R71, R24 ;  /* 0x0000004731187223 */ /* 0x040fe20000000018 */
[--C-:B------:R-:W-:Y:S02]  /*8bc0*/  HADD2.F32 R75, -RZ, R87.reuse.H0_H0 ;  /* 0x20000057ff4b7230 */ /* 0x100fe40000004100 */
[C---:B------:R-:W-:Y:S01]  /*8bd0*/  FFMA R25, R49.reuse, R72, R25 ;  /* 0x0000004831197223 */ /* 0x040fe20000000019 */
[----:B------:R-:W-:Y:S02]  /*8be0*/  HADD2.F32 R76, -RZ, R87.H1_H1 ;  /* 0x30000057ff4c7230 */ /* 0x000fe40000004100 */
[----:B------:R-:W-:Y:S01]  /*8bf0*/  FFMA R26, R49, R73, R26 ;  /* 0x00000049311a7223 */ /* 0x000fe2000000001a */
[----:B------:R-:W-:Y:S01]  /*8c00*/  F2FP.SATFINITE.E4M3.F32.PACK_AB_MERGE_C R14, R15, R14, RZ ;  /* 0x0000000e0f0e723e */ /* 0x000fe200048070ff */
[----:B------:R-:W-:Y:S01]  /*8c10*/  FFMA R27, R49, R48, R27 ;  /* 0x00000030311b7223 */ /* 0x000fe2000000001b */
[----:B------:R-:W-:Y:S01]  /*8c20*/  F2FP.SATFINITE.E4M3.F32.PACK_AB_MERGE_C R18, R19, R18, RZ ;  /* 0x000000121312723e */ /* 0x000fe200048070ff */
[C---:B------:R-:W-:Y:S01]  /*8c30*/  FFMA R28, R49.reuse, R74, R28 ;  /* 0x0000004a311c7223 */ /* 0x040fe2000000001c */
[C---:B------:R-:W-:Y:S01]  /*8c40*/  FFMA R29, R49.reuse, R75, R29 ;  /* 0x0000004b311d7223 */ /* 0x040fe2000000001d */
[----:B------:R-:W-:Y:S01]  /*8c50*/  FFMA R30, R49, R76, R30 ;  /* 0x0000004c311e7223 */ /* 0x000fe2000000001e */
[----:B------:R-:W-:Y:S02]  /*8c60*/  F2FP.SATFINITE.E4M3.F32.PACK_AB_MERGE_C R32, R5, R4, R77 ;  /* 0x000000040520723e */ /* 0x000fe4000480704d */
[----:B------:R-:W-:Y:S02]  /*8c70*/  F2FP.SATFINITE.E4M3.F32.PACK_AB_MERGE_C R33, R9, R8, R10 ;  /* 0x000000080921723e */ /* 0x000fe4000480700a */
        /* <DEDUP_REMOVED lines=10> */
[----:B------:R-:W-:Y:S05]  /*8d20*/  F2FP.SATFINITE.E4M3.F32.PACK_AB_MERGE_C R7, R28, R27, R29 ;  /* 0x0000001b1c07723e */ /* 0x000fea000480701d */
        /* <DEDUP_REMOVED lines=18> */
.L_x_124:
[----:B------:R-:W-:Y:S05]  /*8e50*/  BSYNC.RECONVERGENT B0 ;  /* 0x0000000000007941 */ /* 0x000fea0003800200 */
.L_x_123:
[----:B------:R-:W-:Y:S01]  /*8e60*/  BAR.SYNC.DEFER_BLOCKING 0x1, 0x80 ;  /* 0x0042000000007b1d */ /* 0x000fe20000010000 */
[----:B------:R-:W-:Y:S01]  /*8e70*/  ISETP.NE.AND P2, PT, R111, RZ, PT ;  /* 0x000000ff6f00720c */ /* 0x000fe20003f45270 */
[----:B------:R-:W-:Y:S01]  /*8e80*/  IMAD.IADD R14, R43, 0x1, R94 ;  /* 0x000000012b0e7824 */ /* 0x000fe200078e025e */
[----:B------:R-:W-:Y:S01]  /*8e90*/  ISETP.NE.AND P0, PT, R112, 0x2, PT ;  /* 0x000000027000780c */ /* 0x000fe20003f05270 */
[----:B------:R-:W-:Y:S01]  /*8ea0*/  IMAD.IADD R15, R44, 0x1, R95 ;  /* 0x000000012c0f7824 */ /* 0x000fe200078e025f */
[----:B------:R-:W-:Y:S02]  /*8eb0*/  ISETP.NE.AND P1, PT, R45, 0x4, PT ;  /* 0x000000042d00780c */ /* 0x000fe40003f25270 */
[----:B------:R-:W-:Y:S02]  /*8ec0*/  SEL R2, RZ, 0x1, P0 ;  /* 0x00000001ff027807 */ /* 0x000fe40000000000 */
[----:B------:R-:W-:Y:S02]  /*8ed0*/  SEL R0, RZ, 0x1, P1 ;  /* 0x00000001ff007807 */ /* 0x000fe40000800000 */
[----:B------:R-:W-:Y:S02]  /*8ee0*/  LOP3.LUT R106, R106, R2, RZ, 0x3c, !PT ;  /* 0x000000026a6a7212 */ /* 0x000fe400078e3cff */
[----:B------:R-:W-:Y:S02]  /*8ef0*/  LOP3.LUT R107, R107, R0, RZ, 0x3c, !PT ;  /* 0x000000006b6b7212 */ /* 0x000fe400078e3cff */
[----:B------:R-:W-:Y:S02]  /*8f00*/  @P2 R2UR UR36, R103 ;  /* 0x00000000672422ca */ /* 0x000fe400000e0000 */
[----:B------:R-:W-:Y:S02]  /*8f10*/  SEL R112, R112, RZ, P0 ;  /* 0x000000ff70707207 */ /* 0x000fe40000000000 */
[----:B------:R-:W-:Y:S01]  /*8f20*/  SEL R45, R45, RZ, P1 ;  /* 0x000000ff2d2d7207 */ /* 0x000fe20000800000 */
[----:B------:R-:W-:Y:S10]  /*8f30*/  @P2 BRA `(.L_x_125) ;  /* 0xffffffbc00382947 */ /* 0x000ff4000383ffff */
[----:B------:R-:W-:Y:S05]  /*8f40*/  EXIT ;  /* 0x000000000000794d */ /* 0x000fea0003800000 */
.L_x_19:
[----:B--2---:R2:W1:Y:S02]  /*8f50*/  SYNCS.PHASECHK.TRANS64.TRYWAIT P0, [R2+URZ+0x110], R3 ;  /* 0x00011003020075a7 */ /* 0x00446400080011ff */
[----:B-1----:R-:W-:Y:S05]  /*8f60*/  @!P0 NANOSLEEP.SYNCS 0x989680 ;  /* 0x009896800000895d */ /* 0x002fea0003900000 */
[----:B------:R-:W1:Y:S02]  /*8f70*/  @!P0 SYNCS.PHASECHK.TRANS64 P0, [R2+URZ+0x110], R3 ;  /* 0x00011003020085a7 */ /* 0x000e6400080010ff */
[----:B-1----:R-:W-:Y:S05]  /*8f80*/  @!P0 BRA `(.L_x_19) ;  /* 0xfffffffc00f08947 */ /* 0x002fea000383ffff */
[----:B------:R-:W-:Y:S05]  /*8f90*/  BRA `(.L_x_126) ;  /* 0xffffff8400987947 */ /* 0x000fea000383ffff */
.L_x_22:
[----:B-1----:R-:W-:-:S07]  /*8fa0*/  MOV R2, UR33 ;  /* 0x0000002100027c02 */ /* 0x002fce0008000f00 */
.L_x_127:
[----:B-1----:R1:W2:Y:S02]  /*8fb0*/  SYNCS.PHASECHK.TRANS64.TRYWAIT P0, [R2+URZ+0x28], R4 ;  /* 0x00002804020075a7 */ /* 0x0022a400080011ff */
[----:B--2---:R-:W-:Y:S05]  /*8fc0*/  @!P0 NANOSLEEP.SYNCS 0x989680 ;  /* 0x009896800000895d */ /* 0x004fea0003900000 */
[----:B------:R-:W2:Y:S02]  /*8fd0*/  @!P0 SYNCS.PHASECHK.TRANS64 P0, [R2+URZ+0x28], R4 ;  /* 0x00002804020085a7 */ /* 0x000ea400080010ff */
[----:B--2---:R-:W-:Y:S05]  /*8fe0*/  @!P0 BRA `(.L_x_127) ;  /* 0xfffffffc00f08947 */ /* 0x004fea000383ffff */
[----:B------:R-:W-:Y:S05]  /*8ff0*/  BRA `(.L_x_21) ;  /* 0xffffff8400e87947 */ /* 0x000fea000383ffff */
.L_x_28:
[----:B-1----:R-:W-:-:S07]  /*9000*/  MOV R2, UR17 ;  /* 0x0000001100027c02 */ /* 0x002fce0008000f00 */
.L_x_128:
[----:B-1----:R1:W2:Y:S02]  /*9010*/  SYNCS.PHASECHK.TRANS64.TRYWAIT P0, [R2+URZ+0x28], R4 ;  /* 0x00002804020075a7 */ /* 0x0022a400080011ff */
[----:B--2---:R-:W-:Y:S05]  /*9020*/  @!P0 NANOSLEEP.SYNCS 0x989680 ;  /* 0x009896800000895d */ /* 0x004fea0003900000 */
[----:B------:R-:W2:Y:S02]  /*9030*/  @!P0 SYNCS.PHASECHK.TRANS64 P0, [R2+URZ+0x28], R4 ;  /* 0x00002804020085a7 */ /* 0x000ea400080010ff */
[----:B--2---:R-:W-:Y:S05]  /*9040*/  @!P0 BRA `(.L_x_128) ;  /* 0xfffffffc00f08947 */ /* 0x004fea000383ffff */
[----:B------:R-:W-:Y:S05]  /*9050*/  BRA `(.L_x_27) ;  /* 0xffffff8800907947 */ /* 0x000fea000383ffff */
.L_x_32:
[----:B-1----:R1:W2:Y:S02]  /*9060*/  SYNCS.PHASECHK.TRANS64.TRYWAIT P0, [R2+URZ+0xa0], R3 ;  /* 0x0000a003020075a7 */ /* 0x0022a400080011ff */
[----:B--2---:R-:W-:Y:S05]  /*9070*/  @!P0 NANOSLEEP.SYNCS 0x989680 ;  /* 0x009896800000895d */ /* 0x004fea0003900000 */
[----:B------:R-:W2:Y:S02]  /*9080*/  @!P0 SYNCS.PHASECHK.TRANS64 P0, [R2+URZ+0xa0], R3 ;  /* 0x0000a003020085a7 */ /* 0x000ea400080010ff */
[----:B--2---:R-:W-:Y:S05]  /*9090*/  @!P0 BRA `(.L_x_32) ;  /* 0xfffffffc00f08947 */ /* 0x004fea000383ffff */
[----:B------:R-:W-:Y:S05]  /*90a0*/  BRA `(.L_x_129) ;  /* 0xffffff8c00207947 */ /* 0x000fea000383ffff */
.L_x_36:
[----:B----4-:R-:W-:-:S07]  /*90b0*/  MOV R0, UR5 ;  /* 0x0000000500007c02 */ /* 0x010fce0008000f00 */
.L_x_130:
[----:B-1----:R1:W2:Y:S02]  /*90c0*/  SYNCS.PHASECHK.TRANS64.TRYWAIT P0, [R0+URZ], R2 ;  /* 0x00000002000075a7 */ /* 0x0022a400080011ff */
[----:B--2---:R-:W-:Y:S05]  /*90d0*/  @!P0 NANOSLEEP.SYNCS 0x989680 ;  /* 0x009896800000895d */ /* 0x004fea0003900000 */
[----:B------:R-:W2:Y:S02]  /*90e0*/  @!P0 SYNCS.PHASECHK.TRANS64 P0, [R0+URZ], R2 ;  /* 0x00000002000085a7 */ /* 0x000ea400080010ff */
[----:B--2---:R-:W-:Y:S05]  /*90f0*/  @!P0 BRA `(.L_x_130) ;  /* 0xfffffffc00f08947 */ /* 0x004fea000383ffff */
[----:B------:R-:W-:Y:S05]  /*9100*/  BRA `(.L_x_131) ;  /* 0xffffff9000907947 */ /* 0x000fea000383ffff */
.L_x_37:
[----:B----4-:R-:W-:-:S07]  /*9110*/  MOV R0, UR5 ;  /* 0x0000000500007c02 */ /* 0x010fce0008000f00 */
.L_x_132:
[----:B-1----:R1:W2:Y:S02]  /*9120*/  SYNCS.PHASECHK.TRANS64.TRYWAIT P0, [R0+URZ], R3 ;  /* 0x00000003000075a7 */ /* 0x0022a400080011ff */
[----:B--2---:R-:W-:Y:S05]  /*9130*/  @!P0 NANOSLEEP.SYNCS 0x989680 ;  /* 0x009896800000895d */ /* 0x004fea0003900000 */
[----:B------:R-:W2:Y:S02]  /*9140*/  @!P0 SYNCS.PHASECHK.TRANS64 P0, [R0+URZ], R3 ;  /* 0x00000003000085a7 */ /* 0x000ea400080010ff */
[----:B--2---:R-:W-:Y:S05]  /*9150*/  @!P0 BRA `(.L_x_132) ;  /* 0xfffffffc00f08947 */ /* 0x004fea000383ffff */
[----:B------:R-:W-:Y:S05]  /*9160*/  BRA `(.L_x_133) ;  /* 0xffffff90009c7947 */ /* 0x000fea000383ffff */
.L_x_38:
[----:B----4-:R-:W-:-:S07]  /*9170*/  MOV R0, UR5 ;  /* 0x0000000500007c02 */ /* 0x010fce0008000f00 */
.L_x_134:
[----:B-1----:R1:W2:Y:S02]  /*9180*/  SYNCS.PHASECHK.TRANS64.TRYWAIT P0, [R0+URZ], R3 ;  /* 0x00000003000075a7 */ /* 0x0022a400080011ff */
[----:B--2---:R-:W-:Y:S05]  /*9190*/  @!P0 NANOSLEEP.SYNCS 0x989680 ;  /* 0x009896800000895d */ /* 0x004fea0003900000 */
[----:B------:R-:W2:Y:S02]  /*91a0*/  @!P0 SYNCS.PHASECHK.TRANS64 P0, [R0+URZ], R3 ;  /* 0x00000003000085a7 */ /* 0x000ea400080010ff */
[----:B--2---:R-:W-:Y:S05]  /*91b0*/  @!P0 BRA `(.L_x_134) ;  /* 0xfffffffc00f08947 */ /* 0x004fea000383ffff */
[----:B------:R-:W-:Y:S05]  /*91c0*/  BRA `(.L_x_135) ;  /* 0xffffff9000a87947 */ /* 0x000fea000383ffff */
.L_x_39:
[----:B----4-:R-:W-:-:S07]  /*91d0*/  MOV R0, UR5 ;  /* 0x0000000500007c02 */ /* 0x010fce0008000f00 */
.L_x_136:
[----:B-1----:R1:W2:Y:S02]  /*91e0*/  SYNCS.PHASECHK.TRANS64.TRYWAIT P0, [R0+URZ], R3 ;  /* 0x00000003000075a7 */ /* 0x0022a400080011ff */
[----:B--2---:R-:W-:Y:S05]  /*91f0*/  @!P0 NANOSLEEP.SYNCS 0x989680 ;  /* 0x009896800000895d */ /* 0x004fea0003900000 */
[----:B------:R-:W2:Y:S02]  /*9200*/  @!P0 SYNCS.PHASECHK.TRANS64 P0, [R0+URZ], R3 ;  /* 0x00000003000085a7 */ /* 0x000ea400080010ff */
[----:B--2---:R-:W-:Y:S05]  /*9210*/  @!P0 BRA `(.L_x_136) ;  /* 0xfffffffc00f08947 */ /* 0x004fea000383ffff */
[----:B------:R-:W-:Y:S05]  /*9220*/  BRA `(.L_x_137) ;  /* 0xffffff9000b47947 */ /* 0x000fea000383ffff */
.L_x_42:
[----:B-1----:R1:W2:Y:S02]  /*9230*/  SYNCS.PHASECHK.TRANS64.TRYWAIT P0, [R0+URZ+0x100], R4 ;  /* 0x00010004000075a7 */ /* 0x0022a400080011ff */
[----:B--2---:R-:W-:Y:S05]  /*9240*/  @!P0 NANOSLEEP.SYNCS 0x989680 ;  /* 0x009896800000895d */ /* 0x004fea0003900000 */
[----:B------:R-:W2:Y:S02]  /*9250*/  @!P0 SYNCS.PHASECHK.TRANS64 P0, [R0+URZ+0x100], R4 ;  /* 0x00010004000085a7 */ /* 0x000ea400080010ff */
[----:B--2---:R-:W-:Y:S05]  /*9260*/  @!P0 BRA `(.L_x_42) ;  /* 0xfffffffc00f08947 */ /* 0x004fea000383ffff */
[----:B------:R-:W-:Y:S05]  /*9270*/  BRA `(.L_x_138) ;  /* 0xffffff9400107947 */ /* 0x000fea000383ffff */
.L_x_43:
[----:B------:R-:W-:-:S07]  /*9280*/  MOV R0, UR5 ;  /* 0x0000000500007c02 */ /* 0x000fce0008000f00 */
.L_x_139:
[----:B-1----:R1:W2:Y:S02]  /*9290*/  SYNCS.PHASECHK.TRANS64.TRYWAIT P0, [R0+URZ+0xb0], R5 ;  /* 0x0000b005000075a7 */ /* 0x0022a400080011ff */
[----:B--2---:R-:W-:Y:S05]  /*92a0*/  @!P0 NANOSLEEP.SYNCS 0x989680 ;  /* 0x009896800000895d */ /* 0x004fea0003900000 */
[----:B------:R-:W2:Y:S02]  /*92b0*/  @!P0 SYNCS.PHASECHK.TRANS64 P0, [R0+URZ+0xb0], R5 ;  /* 0x0000b005000085a7 */ /* 0x000ea400080010ff */
[----:B--2---:R-:W-:Y:S05]  /*92c0*/  @!P0 BRA `(.L_x_139) ;  /* 0xfffffffc00f08947 */ /* 0x004fea000383ffff */
[----:B------:R-:W-:Y:S05]  /*92d0*/  BRA `(.L_x_140) ;  /* 0xffffff9400207947 */ /* 0x000fea000383ffff */
.L_x_44:
[----:B-1----:R1:W2:Y:S02]  /*92e0*/  SYNCS.PHASECHK.TRANS64.TRYWAIT P1, [R0+URZ+0xa0], R4 ;  /* 0x0000a004000075a7 */ /* 0x0022a400080211ff */
[----:B--2---:R-:W-:Y:S05]  /*92f0*/  @!P1 NANOSLEEP.SYNCS 0x989680 ;  /* 0x009896800000995d */ /* 0x004fea0003900000 */
[----:B------:R-:W2:Y:S02]  /*9300*/  @!P1 SYNCS.PHASECHK.TRANS64 P1, [R0+URZ+0xa0], R4 ;  /* 0x0000a004000095a7 */ /* 0x000ea400080210ff */
[----:B--2---:R-:W-:Y:S05]  /*9310*/  @!P1 BRA `(.L_x_44) ;  /* 0xfffffffc00f09947 */ /* 0x004fea000383ffff */
[----:B------:R-:W-:Y:S05]  /*9320*/  BRA `(.L_x_141) ;  /* 0xffffff9400507947 */ /* 0x000fea000383ffff */
.L_x_47:
[----:B------:R-:W-:-:S07]  /*9330*/  MOV R0, UR5 ;  /* 0x0000000500007c02 */ /* 0x000fce0008000f00 */
.L_x_142:
[----:B-1----:R1:W2:Y:S02]  /*9340*/  SYNCS.PHASECHK.TRANS64.TRYWAIT P0, [R0+URZ+0xb0], R2 ;  /* 0x0000b002000075a7 */ /* 0x0022a400080011ff */
[----:B--2---:R-:W-:Y:S05]  /*9350*/  @!P0 NANOSLEEP.SYNCS 0x989680 ;  /* 0x009896800000895d */ /* 0x004fea0003900000 */
[----:B------:R-:W2:Y:S02]  /*9360*/  @!P0 SYNCS.PHASECHK.TRANS64 P0, [R0+URZ+0xb0], R2 ;  /* 0x0000b002000085a7 */ /* 0x000ea400080010ff */
[----:B--2---:R-:W-:Y:S05]  /*9370*/  @!P0 BRA `(.L_x_142) ;  /* 0xfffffffc00f08947 */ /* 0x004fea000383ffff */
[----:B------:R-:W-:Y:S05]  /*9380*/  BRA `(.L_x_46) ;  /* 0xffffff9400a47947 */ /* 0x000fea000383ffff */
.L_x_54:
[----:B-1----:R1:W2:Y:S02]  /*9390*/  SYNCS.PHASECHK.TRANS64.TRYWAIT P1, [R0+URZ+0xa0], R2 ;  /* 0x0000a002000075a7 */ /* 0x0022a400080211ff */
[----:B--2---:R-:W-:Y:S05]  /*93a0*/  @!P1 NANOSLEEP.SYNCS 0x989680 ;  /* 0x009896800000995d */ /* 0x004fea0003900000 */
[----:B------:R-:W2:Y:S02]  /*93b0*/  @!P1 SYNCS.PHASECHK.TRANS64 P1, [R0+URZ+0xa0], R2 ;  /* 0x0000a002000095a7 */ /* 0x000ea400080210ff */
[----:B--2---:R-:W-:Y:S05]  /*93c0*/  @!P1 BRA `(.L_x_54) ;  /* 0xfffffffc00f09947 */ /* 0x004fea000383ffff */
[----:B------:R-:W-:Y:S05]  /*93d0*/  BRA `(.L_x_143) ;  /* 0xffffff9800fc7947 */ /* 0x000fea000383ffff */
.L_x_55:
[----:B------:R-:W-:-:S07]  /*93e0*/  MOV R2, UR9 ;  /* 0x0000000900027c02 */ /* 0x000fce0008000f00 */
.L_x_144:
[----:B-1----:R1:W2:Y:S02]  /*93f0*/  SYNCS.PHASECHK.TRANS64.TRYWAIT P0, [R2+URZ+0xe0], R0 ;  /* 0x0000e000020075a7 */ /* 0x0022a400080011ff */
[----:B--2---:R-:W-:Y:S05]  /*9400*/  @!P0 NANOSLEEP.SYNCS 0x989680 ;  /* 0x009896800000895d */ /* 0x004fea0003900000 */
[----:B------:R-:W2:Y:S02]  /*9410*/  @!P0 SYNCS.PHASECHK.TRANS64 P0, [R2+URZ+0xe0], R0 ;  /* 0x0000e000020085a7 */ /* 0x000ea400080010ff */
[----:B--2---:R-:W-:Y:S05]  /*9420*/  @!P0 BRA `(.L_x_144) ;  /* 0xfffffffc00f08947 */ /* 0x004fea000383ffff */
[----:B------:R-:W-:Y:S05]  /*9430*/  BRA `(.L_x_145) ;  /* 0xffffff9c00307947 */ /* 0x000fea000383ffff */
.L_x_58:
[----:B------:R-:W-:Y:S07]  /*9440*/  MOV R0, UR7 ;  /* 0x0000000700007c02 */ /* 0x000fee0008000f00 */
.L_x_146:
[----:B-1----:R1:W2:Y:S02]  /*9450*/  SYNCS.PHASECHK.TRANS64.TRYWAIT P0, [R0+URZ], R2 ;  /* 0x00000002000075a7 */ /* 0x0022a400080011ff */
[----:B--2---:R-:W-:Y:S05]  /*9460*/  @!P0 NANOSLEEP.SYNCS 0x989680 ;  /* 0x009896800000895d */ /* 0x004fea0003900000 */
[----:B------:R-:W2:Y:S02]  /*9470*/  @!P0 SYNCS.PHASECHK.TRANS64 P0, [R0+URZ], R2 ;  /* 0x00000002000085a7 */ /* 0x000ea400080010ff */
[----:B--2---:R-:W-:Y:S05]  /*9480*/  @!P0 BRA `(.L_x_146) ;  /* 0xfffffffc00f08947 */ /* 0x004fea000383ffff */
[----:B------:R-:W-:Y:S05]  /*9490*/  BRA `(.L_x_57) ;  /* 0xffffff9c00687947 */ /* 0x000fea000383ffff */
.L_x_61:
[----:B------:R-:W-:-:S07]  /*94a0*/  MOV R0, UR5 ;  /* 0x0000000500007c02 */ /* 0x000fce0008000f00 */
.L_x_147:
[----:B--2---:R2:W3:Y:S02]  /*94b0*/  SYNCS.PHASECHK.TRANS64.TRYWAIT P0, [R0+URZ], R2 ;  /* 0x00000002000075a7 */ /* 0x0044e400080011ff */
[----:B---3--:R-:W-:Y:S05]  /*94c0*/  @!P0 NANOSLEEP.SYNCS 0x989680 ;  /* 0x009896800000895d */ /* 0x008fea0003900000 */
[----:B------:R-:W3:Y:S02]  /*94d0*/  @!P0 SYNCS.PHASECHK.TRANS64 P0, [R0+URZ], R2 ;  /* 0x00000002000085a7 */ /* 0x000ee400080010ff */
[----:B---3--:R-:W-:Y:S05]  /*94e0*/  @!P0 BRA `(.L_x_147) ;  /* 0xfffffffc00f08947 */ /* 0x008fea000383ffff */
[----:B------:R-:W-:Y:S05]  /*94f0*/  BRA `(.L_x_148) ;  /* 0xffffffa000087947 */ /* 0x000fea000383ffff */
.L_x_62:
[----:B------:R-:W-:-:S07]  /*9500*/  MOV R0, UR5 ;  /* 0x0000000500007c02 */ /* 0x000fce0008000f00 */
.L_x_149:
[----:B--2---:R2:W3:Y:S02]  /*9510*/  SYNCS.PHASECHK.TRANS64.TRYWAIT P0, [R0+URZ], R3 ;  /* 0x00000003000075a7 */ /* 0x0044e400080011ff */
[----:B---3--:R-:W-:Y:S05]  /*9520*/  @!P0 NANOSLEEP.SYNCS 0x989680 ;  /* 0x009896800000895d */ /* 0x008fea0003900000 */
[----:B------:R-:W3:Y:S02]  /*9530*/  @!P0 SYNCS.PHASECHK.TRANS64 P0, [R0+URZ], R3 ;  /* 0x00000003000085a7 */ /* 0x000ee400080010ff */
[----:B---3--:R-:W-:Y:S05]  /*9540*/  @!P0 BRA `(.L_x_149) ;  /* 0xfffffffc00f08947 */ /* 0x008fea000383ffff */
[----:B------:R-:W-:Y:S05]  /*9550*/  BRA `(.L_x_150) ;  /* 0xffffffa000147947 */ /* 0x000fea000383ffff */
.L_x_63:
[----:B------:R-:W-:-:S07]  /*9560*/  MOV R0, UR5 ;  /* 0x0000000500007c02 */ /* 0x000fce0008000f00 */
.L_x_151:
[----:B--2---:R2:W3:Y:S02]  /*9570*/  SYNCS.PHASECHK.TRANS64.TRYWAIT P0, [R0+URZ], R3 ;  /* 0x00000003000075a7 */ /* 0x0044e400080011ff */
[----:B---3--:R-:W-:Y:S05]  /*9580*/  @!P0 NANOSLEEP.SYNCS 0x989680 ;  /* 0x009896800000895d */ /* 0x008fea0003900000 */
[----:B------:R-:W3:Y:S02]  /*9590*/  @!P0 SYNCS.PHASECHK.TRANS64 P0, [R0+URZ], R3 ;  /* 0x00000003000085a7 */ /* 0x000ee400080010ff */
[----:B---3--:R-:W-:Y:S05]  /*95a0*/  @!P0 BRA `(.L_x_151) ;  /* 0xfffffffc00f08947 */ /* 0x008fea000383ffff */
[----:B------:R-:W-:Y:S05]  /*95b0*/  BRA `(.L_x_152) ;  /* 0xffffffa000207947 */ /* 0x000fea000383ffff */
.L_x_64:
[----:B--2---:R-:W-:-:S07]  /*95c0*/  MOV R0, UR7 ;  /* 0x0000000700007c02 */ /* 0x004fce0008000f00 */
.L_x_153:
[----:B--2---:R2:W3:Y:S02]  /*95d0*/  SYNCS.PHASECHK.TRANS64.TRYWAIT P0, [R0+URZ], R2 ;  /* 0x00000002000075a7 */ /* 0x0044e400080011ff */
[----:B---3--:R-:W-:Y:S05]  /*95e0*/  @!P0 NANOSLEEP.SYNCS 0x989680 ;  /* 0x009896800000895d */ /* 0x008fea0003900000 */
[----:B------:R-:W3:Y:S02]  /*95f0*/  @!P0 SYNCS.PHASECHK.TRANS64 P0, [R0+URZ], R2 ;  /* 0x00000002000085a7 */ /* 0x000ee400080010ff */
[----:B---3--:R-:W-:Y:S05]  /*9600*/  @!P0 BRA `(.L_x_153) ;  /* 0xfffffffc00f08947 */ /* 0x008fea000383ffff */
[----:B------:R-:W-:Y:S05]  /*9610*/  BRA `(.L_x_154) ;  /* 0xffffffa0002c7947 */ /* 0x000fea000383ffff */
.L_x_69:
[----:B--2---:R2:W3:Y:S02]  /*9620*/  SYNCS.PHASECHK.TRANS64.TRYWAIT P0, [R0+URZ+0xa0], R2 ;  /* 0x0000a002000075a7 */ /* 0x0044e400080011ff */
[----:B---3--:R-:W-:Y:S05]  /*9630*/  @!P0 NANOSLEEP.SYNCS 0x989680 ;  /* 0x009896800000895d */ /* 0x008fea0003900000 */
[----:B------:R-:W3:Y:S02]  /*9640*/  @!P0 SYNCS.PHASECHK.TRANS64 P0, [R0+URZ+0xa0], R2 ;  /* 0x0000a002000085a7 */ /* 0x000ee400080010ff */
[----:B---3--:R-:W-:Y:S05]  /*9650*/  @!P0 BRA `(.L_x_69) ;  /* 0xfffffffc00f08947 */ /* 0x008fea000383ffff */
[----:B------:R-:W-:Y:S05]  /*9660*/  BRA `(.L_x_155) ;  /* 0xffffffa400387947 */ /* 0x000fea000383ffff */
.L_x_72:
[----:B------:R-:W-:Y:S07]  /*9670*/  MOV R0, UR7 ;  /* 0x0000000700007c02 */ /* 0x000fee0008000f00 */
.L_x_156:
[----:B--2---:R2:W3:Y:S02]  /*9680*/  SYNCS.PHASECHK.TRANS64.TRYWAIT P0, [R0+URZ+0x98], R2 ;  /* 0x00009802000075a7 */ /* 0x0044e400080011ff */
[----:B---3--:R-:W-:Y:S05]  /*9690*/  @!P0 NANOSLEEP.SYNCS 0x989680 ;  /* 0x009896800000895d */ /* 0x008fea0003900000 */
[----:B------:R-:W3:Y:S02]  /*96a0*/  @!P0 SYNCS.PHASECHK.TRANS64 P0, [R0+URZ+0x98], R2 ;  /* 0x00009802000085a7 */ /* 0x000ee400080010ff */
[----:B---3--:R-:W-:Y:S05]  /*96b0*/  @!P0 BRA `(.L_x_156) ;  /* 0xfffffffc00f08947 */ /* 0x008fea000383ffff */
[----:B------:R-:W-:Y:S05]  /*96c0*/  BRA `(.L_x_71) ;  /* 0xffffffa800187947 */ /* 0x000fea000383ffff */
.L_x_75:
[----:B------:R-:W-:Y:S07]  /*96d0*/  MOV R0, UR7 ;  /* 0x0000000700007c02 */ /* 0x000fee0008000f00 */
.L_x_157:
[----:B-1----:R1:W2:Y:S02]  /*96e0*/  SYNCS.PHASECHK.TRANS64.TRYWAIT P0, [R0+URZ+0x70], R14 ;  /* 0x0000700e000075a7 */ /* 0x0022a400080011ff */
[----:B--2---:R-:W-:Y:S05]  /*96f0*/  @!P0 NANOSLEEP.SYNCS 0x989680 ;  /* 0x009896800000895d */ /* 0x004fea0003900000 */
[----:B------:R-:W2:Y:S02]  /*9700*/  @!P0 SYNCS.PHASECHK.TRANS64 P0, [R0+URZ+0x70], R14 ;  /* 0x0000700e000085a7 */ /* 0x000ea400080010ff */
[----:B--2---:R-:W-:Y:S05]  /*9710*/  @!P0 BRA `(.L_x_157) ;  /* 0xfffffffc00f08947 */ /* 0x004fea000383ffff */
[----:B------:R-:W-:Y:S05]  /*9720*/  BRA `(.L_x_158) ;  /* 0xffffffa800907947 */ /* 0x000fea000383ffff */
.L_x_76:
[----:B------:R-:W-:Y:S07]  /*9730*/  MOV R0, UR7 ;  /* 0x0000000700007c02 */ /* 0x000fee0008000f00 */
.L_x_159:
[----:B-1----:R1:W2:Y:S02]  /*9740*/  SYNCS.PHASECHK.TRANS64.TRYWAIT P0, [R0+URZ+0x78], R14 ;  /* 0x0000780e000075a7 */ /* 0x0022a400080011ff */
[----:B--2---:R-:W-:Y:S05]  /*9750*/  @!P0 NANOSLEEP.SYNCS 0x989680 ;  /* 0x009896800000895d */ /* 0x004fea0003900000 */
[----:B------:R-:W2:Y:S02]  /*9760*/  @!P0 SYNCS.PHASECHK.TRANS64 P0, [R0+URZ+0x78], R14 ;  /* 0x0000780e000085a7 */ /* 0x000ea400080010ff */
[----:B--2---:R-:W-:Y:S05]  /*9770*/  @!P0 BRA `(.L_x_159) ;  /* 0xfffffffc00f08947 */ /* 0x004fea000383ffff */
[----:B------:R-:W-:Y:S05]  /*9780*/  BRA `(.L_x_160) ;  /* 0xffffffa800c87947 */ /* 0x000fea000383ffff */
.L_x_77:
[----:B------:R-:W-:Y:S07]  /*9790*/  MOV R0, UR7 ;  /* 0x0000000700007c02 */ /* 0x000fee0008000f00 */
.L_x_161:
[----:B-1----:R1:W2:Y:S02]  /*97a0*/  SYNCS.PHASECHK.TRANS64.TRYWAIT P0, [R0+URZ+0x80], R14 ;  /* 0x0000800e000075a7 */ /* 0x0022a400080011ff */
[----:B--2---:R-:W-:Y:S05]  /*97b0*/  @!P0 NANOSLEEP.SYNCS 0x989680 ;  /* 0x009896800000895d */ /* 0x004fea0003900000 */
[----:B------:R-:W2:Y:S02]  /*97c0*/  @!P0 SYNCS.PHASECHK.TRANS64 P0, [R0+URZ+0x80], R14 ;  /* 0x0000800e000085a7 */ /* 0x000ea400080010ff */
[----:B--2---:R-:W-:Y:S05]  /*97d0*/  @!P0 BRA `(.L_x_161) ;  /* 0xfffffffc00f08947 */ /* 0x004fea000383ffff */
[----:B------:R-:W-:Y:S05]  /*97e0*/  BRA `(.L_x_162) ;  /* 0xffffffac000c7947 */ /* 0x000fea000383ffff */
.L_x_78:
[----:B------:R-:W-:Y:S07]  /*97f0*/  MOV R0, UR7 ;  /* 0x0000000700007c02 */ /* 0x000fee0008000f00 */
.L_x_163:
[----:B-1----:R1:W2:Y:S02]  /*9800*/  SYNCS.PHASECHK.TRANS64.TRYWAIT P0, [R0+URZ+0x88], R14 ;  /* 0x0000880e000075a7 */ /* 0x0022a400080011ff */
[----:B--2---:R-:W-:Y:S05]  /*9810*/  @!P0 NANOSLEEP.SYNCS 0x989680 ;  /* 0x009896800000895d */ /* 0x004fea0003900000 */
[----:B------:R-:W2:Y:S02]  /*9820*/  @!P0 SYNCS.PHASECHK.TRANS64 P0, [R0+URZ+0x88], R14 ;  /* 0x0000880e000085a7 */ /* 0x000ea400080010ff */
[----:B--2---:R-:W-:Y:S05]  /*9830*/  @!P0 BRA `(.L_x_163) ;  /* 0xfffffffc00f08947 */ /* 0x004fea000383ffff */
[----:B------:R-:W-:Y:S05]  /*9840*/  BRA `(.L_x_164) ;  /* 0xffffffac00907947 */ /* 0x000fea000383ffff */
.L_x_80:
[----:B------:R-:W-:-:S07]  /*9850*/  MOV R0, UR7 ;  /* 0x0000000700007c02 */ /* 0x000fce0008000f00 */
.L_x_165:
[----:B-1----:R1:W3:Y:S02]  /*9860*/  SYNCS.PHASECHK.TRANS64.TRYWAIT P0, [R0+URZ+0x70], R2 ;  /* 0x00007002000075a7 */ /* 0x0022e400080011ff */
[----:B---3--:R-:W-:Y:S05]  /*9870*/  @!P0 NANOSLEEP.SYNCS 0x989680 ;  /* 0x009896800000895d */ /* 0x008fea0003900000 */
[----:B------:R-:W3:Y:S02]  /*9880*/  @!P0 SYNCS.PHASECHK.TRANS64 P0, [R0+URZ+0x70], R2 ;  /* 0x00007002000085a7 */ /* 0x000ee400080010ff */
[----:B---3--:R-:W-:Y:S05]  /*9890*/  @!P0 BRA `(.L_x_165) ;  /* 0xfffffffc00f08947 */ /* 0x008fea000383ffff */
[----:B------:R-:W-:Y:S05]  /*98a0*/  BRA `(.L_x_166) ;  /* 0xffffffb000007947 */ /* 0x000fea000383ffff */
.L_x_81:
[----:B-1----:R-:W-:-:S07]  /*98b0*/  MOV R0, UR7 ;  /* 0x0000000700007c02 */ /* 0x002fce0008000f00 */
.L_x_167:
[----:B-1----:R1:W3:Y:S02]  /*98c0*/  SYNCS.PHASECHK.TRANS64.TRYWAIT P0, [R0+URZ+0x78], R2 ;  /* 0x00007802000075a7 */ /* 0x0022e400080011ff */
[----:B---3--:R-:W-:Y:S05]  /*98d0*/  @!P0 NANOSLEEP.SYNCS 0x989680 ;  /* 0x009896800000895d */ /* 0x008fea0003900000 */
[----:B------:R-:W3:Y:S02]  /*98e0*/  @!P0 SYNCS.PHASECHK.TRANS64 P0, [R0+URZ+0x78], R2 ;  /* 0x00007802000085a7 */ /* 0x000ee400080010ff */
[----:B---3--:R-:W-:Y:S05]  /*98f0*/  @!P0 BRA `(.L_x_167) ;  /* 0xfffffffc00f08947 */ /* 0x008fea000383ffff */
[----:B------:R-:W-:Y:S05]  /*9900*/  BRA `(.L_x_168) ;  /* 0xffffffac00f07947 */ /* 0x000fea000383ffff */
.L_x_82:
[----:B-1----:R-:W-:-:S07]  /*9910*/  MOV R0, UR7 ;  /* 0x0000000700007c02 */ /* 0x002fce0008000f00 */
.L_x_169:
[----:B-1----:R1:W3:Y:S02]  /*9920*/  SYNCS.PHASECHK.TRANS64.TRYWAIT P0, [R0+URZ+0x80], R2 ;  /* 0x00008002000075a7 */ /* 0x0022e400080011ff */
[----:B---3--:R-:W-:Y:S05]  /*9930*/  @!P0 NANOSLEEP.SYNCS 0x989680 ;  /* 0x009896800000895d */ /* 0x008fea0003900000 */
[----:B------:R-:W3:Y:S02]  /*9940*/  @!P0 SYNCS.PHASECHK.TRANS64 P0, [R0+URZ+0x80], R2 ;  /* 0x00008002000085a7 */ /* 0x000ee400080010ff */
[----:B---3--:R-:W-:Y:S05]  /*9950*/  @!P0 BRA `(.L_x_169) ;  /* 0xfffffffc00f08947 */ /* 0x008fea000383ffff */
[----:B------:R-:W-:Y:S05]  /*9960*/  BRA `(.L_x_170) ;  /* 0xffffffac00e07947 */ /* 0x000fea000383ffff */
.L_x_84:
[----:B--2---:R2:W4:Y:S02]  /*9970*/  SYNCS.PHASECHK.TRANS64.TRYWAIT P0, [R0+URZ+0xa0], R2 ;  /* 0x0000a002000075a7 */ /* 0x00452400080011ff */
[----:B----4-:R-:W-:Y:S05]  /*9980*/  @!P0 NANOSLEEP.SYNCS 0x989680 ;  /* 0x009896800000895d */ /* 0x010fea0003900000 */
[----:B------:R-:W4:Y:S02]  /*9990*/  @!P0 SYNCS.PHASECHK.TRANS64 P0, [R0+URZ+0xa0], R2 ;  /* 0x0000a002000085a7 */ /* 0x000f2400080010ff */
[----:B----4-:R-:W-:Y:S05]  /*99a0*/  @!P0 BRA `(.L_x_84) ;  /* 0xfffffffc00f08947 */ /* 0x010fea000383ffff */
[----:B------:R-:W-:Y:S05]  /*99b0*/  BRA `(.L_x_171) ;  /* 0xffffffb000ac7947 */ /* 0x000fea000383ffff */
.L_x_95:
[----:B-1----:R1:W3:Y:S02]  /*99c0*/  SYNCS.PHASECHK.TRANS64.TRYWAIT P1, [R2+URZ+0x50], R0 ;  /* 0x00005000020075a7 */ /* 0x0022e400080211ff */
[----:B---3--:R-:W-:Y:S05]  /*99d0*/  @!P1 NANOSLEEP.SYNCS 0x989680 ;  /* 0x009896800000995d */ /* 0x008fea0003900000 */
[----:B------:R-:W3:Y:S02]  /*99e0*/  @!P1 SYNCS.PHASECHK.TRANS64 P1, [R2+URZ+0x50], R0 ;  /* 0x00005000020095a7 */ /* 0x000ee400080210ff */
[----:B---3--:R-:W-:Y:S05]  /*99f0*/  @!P1 BRA `(.L_x_95) ;  /* 0xfffffffc00f09947 */ /* 0x008fea000383ffff */
[----:B------:R-:W-:Y:S05]  /*9a00*/  BRA `(.L_x_94) ;  /* 0xffffffbc00c47947 */ /* 0x000fea000383ffff */
.L_x_97:
[----:B-1----:R1:W2:Y:S02]  /*9a10*/  SYNCS.PHASECHK.TRANS64.TRYWAIT P0, [R113+URZ+0xc0], R3 ;  /* 0x0000c003710075a7 */ /* 0x0022a400080011ff */
[----:B--2---:R-:W-:Y:S05]  /*9a20*/  @!P0 NANOSLEEP.SYNCS 0x989680 ;  /* 0x009896800000895d */ /* 0x004fea0003900000 */
[----:B------:R-:W2:Y:S02]  /*9a30*/  @!P0 SYNCS.PHASECHK.TRANS64 P0, [R113+URZ+0xc0], R3 ;  /* 0x0000c003710085a7 */ /* 0x000ea400080010ff */
[----:B--2---:R-:W-:Y:S05]  /*9a40*/  @!P0 BRA `(.L_x_97) ;  /* 0xfffffffc00f08947 */ /* 0x004fea000383ffff */
[----:B------:R-:W-:Y:S05]  /*9a50*/  BRA `(.L_x_96) ;  /* 0xffffffc000187947 */ /* 0x000fea000383ffff */
.L_x_105:
[----:B--2---:R2:W3:Y:S02]  /*9a60*/  SYNCS.PHASECHK.TRANS64.TRYWAIT P0, [R0+URZ+0x50], R3 ;  /* 0x00005003000075a7 */ /* 0x0044e400080011ff */
[----:B---3--:R-:W-:Y:S05]  /*9a70*/  @!P0 NANOSLEEP.SYNCS 0x989680 ;  /* 0x009896800000895d */ /* 0x008fea0003900000 */
[----:B------:R-:W3:Y:S02]  /*9a80*/  @!P0 SYNCS.PHASECHK.TRANS64 P0, [R0+URZ+0x50], R3 ;  /* 0x00005003000085a7 */ /* 0x000ee400080010ff */
[----:B---3--:R-:W-:Y:S05]  /*9a90*/  @!P0 BRA `(.L_x_105) ;  /* 0xfffffffc00f08947 */ /* 0x008fea000383ffff */
[----:B------:R-:W-:Y:S05]  /*9aa0*/  BRA `(.L_x_104) ;  /* 0xffffffcc00087947 */ /* 0x000fea000383ffff */
.L_x_113:
[----:B--2---:R2:W3:Y:S02]  /*9ab0*/  SYNCS.PHASECHK.TRANS64.TRYWAIT P0, [R0+URZ+0x50], R4 ;  /* 0x00005004000075a7 */ /* 0x0044e400080011ff */
[----:B---3--:R-:W-:Y:S05]  /*9ac0*/  @!P0 NANOSLEEP.SYNCS 0x989680 ;  /* 0x009896800000895d */ /* 0x008fea0003900000 */
[----:B------:R-:W3:Y:S02]  /*9ad0*/  @!P0 SYNCS.PHASECHK.TRANS64 P0, [R0+URZ+0x50], R4 ;  /* 0x00005004000085a7 */ /* 0x000ee400080010ff */
[----:B---3--:R-:W-:Y:S05]  /*9ae0*/  @!P0 BRA `(.L_x_113) ;  /* 0xfffffffc00f08947 */ /* 0x008fea000383ffff */
[----:B------:R-:W-:Y:S05]  /*9af0*/  BRA `(.L_x_112) ;  /* 0xffffffd8004c7947 */ /* 0x000fea000383ffff */
.L_x_121:
[----:B--2---:R2:W3:Y:S02]  /*9b00*/  SYNCS.PHASECHK.TRANS64.TRYWAIT P0, [R0+URZ+0x50], R4 ;  /* 0x00005004000075a7 */ /* 0x0044e400080011ff */
[----:B---3--:R-:W-:Y:S05]  /*9b10*/  @!P0 NANOSLEEP.SYNCS 0x989680 ;  /* 0x009896800000895d */ /* 0x008fea0003900000 */
[----:B------:R-:W3:Y:S02]  /*9b20*/  @!P0 SYNCS.PHASECHK.TRANS64 P0, [R0+URZ+0x50], R4 ;  /* 0x00005004000085a7 */ /* 0x000ee400080010ff */
[----:B---3--:R-:W-:Y:S05]  /*9b30*/  @!P0 BRA `(.L_x_121) ;  /* 0xfffffffc00f08947 */ /* 0x008fea000383ffff */
[----:B------:R-:W-:Y:S05]  /*9b40*/  BRA `(.L_x_120) ;  /* 0xffffffe4009c7947 */ /* 0x000fea000383ffff */
        .weak           $__internal_0_$__cuda_sm10x_tcgen05_guardrail_trap_col_being_dealloced_not_returned_by_alloc
        .type           $__internal_0_$__cuda_sm10x_tcgen05_guardrail_trap_col_being_dealloced_not_returned_by_alloc,@function
        .size           $__internal_0_$__cuda_sm10x_tcgen05_guardrail_trap_col_being_dealloced_not_returned_by_alloc,($__internal_1_$__cuda_sm10x_tcgen05_guardrail_trap_phase_invalid_during_alloc - $__internal_0_$__cuda_sm10x_tcgen05_guardrail_trap_col_being_dealloced_not_returned_by_alloc)
$__internal_0_$__cuda_sm10x_tcgen05_guardrail_trap_col_being_dealloced_not_returned_by_alloc:
[----:B------:R-:W-:Y:S05]  /*9b50*/  BPT.TRAP 0x1 ;  /* 0x000000040000795c */ /* 0x000fea0000300000 */
[----:B------:R-:W-:-:S04]  /*9b60*/  HFMA2 R3, -RZ, RZ, 0, 0 ;  /* 0x00000000ff037431 */ /* 0x000fc800000001ff */
[----:B------:R-:W-:Y:S05]  /*9b70*/  RET.REL.NODEC R2 `(_ZN7cutlass13device_kernelINS_4gemm6kernel13GemmUniversalIN4cute5tupleIJiiiiEEENS1_10collective13CollectiveMmaINS1_35MainloopSm100TmaUmmaWarpSpecializedILi5ELi2ELi4ENS5_IJNS4_1CILi1EEESB_SB_EEEEENS5_IJNSA_ILi64EEENSA_ILi256EEENSA_ILi32EEEEEENS_12float_e4m3_tENS5_IJlSB_lEEESI_SJ_NS4_8TiledMMAINS4_8MMA_AtomIJNS4_10MMA_TraitsINS4_19SM100_MMA_F8F6F4_SSEJSI_SI_fSE_SF_NS4_17integral_constantINS4_4UMMA5MajorELSQ_0EEESR_NSO_INSP_7ScaleInELSS_0EEEST_EEEEEENS4_6LayoutISC_NS5_IJNSA_ILi0EEESX_SX_EEEEENS5_IJNS4_10UnderscoreES10_S10_EEEEENS4_13SM90_TMA_LOADENS4_14ComposedLayoutINS4_7SwizzleILi1ELi4ELi3EEENS4_18smem_ptr_flag_bitsILi8EEENSW_INS5_IJNSA_ILi8EEESG_EEENS5_IJSG_SB_EEEEEEEvNS4_8identityES13_S1D_vS1E_EENS_8epilogue10collective18CollectiveEpilogueINS1G_23Sm100TmaWarpSpecializedILi4ELi2ELi32ELb0ELb0EEEJSH_NS5_IJNSW_ISE_SB_EES1L_EEESI_SJ_SI_SJ_NS1G_6fusion15FusionCallbacksIS1K_NS1N_17LinearCombinationISI_fSI_fLNS_15FloatRoundStyleE2EEESH_S1M_JEEENS4_5SM1004TMEM4LOAD26SM100_TMEM_LOAD_16dp32b32xES13_NS14_INS15_ILi2ELi4ELi3EEES18_NSW_INS5_IJS19_SE_EEENS5_IJSE_SB_EEEEEEENS4_39AutoVectorizingCopyWithAssumedAlignmentILi128EEENS4_14SM90_TMA_STOREES21_S23_S23_EEEvvEEEEvNT_6ParamsE) ;  /* 0xffffff6402207950 */ /* 0x000fea0003c3ffff */
        .weak           $__internal_1_$__cuda_sm10x_tcgen05_guardrail_trap_phase_invalid_during_alloc
        .type           $__internal_1_$__cuda_sm10x_tcgen05_guardrail_trap_phase_invalid_during_alloc,@function
        .size           $__internal_1_$__cuda_sm10x_tcgen05_guardrail_trap_phase_invalid_during_alloc,($__internal_2_$__cuda_sm10x_tcgen05_guardrail_trap_unallocated_columns_being_dealloced - $__internal_1_$__cuda_sm10x_tcgen05_guardrail_trap_phase_invalid_during_alloc)
$__internal_1_$__cuda_sm10x_tcgen05_guardrail_trap_phase_invalid_during_alloc:
[----:B------:R-:W-:Y:S05]  /*9b80*/  BPT.TRAP 0x1 ;  /* 0x000000040000795c */ /* 0x000fea0000300000 */
[----:B------:R-:W-:-:S04]  /*9b90*/  MOV R3, 0x0 ;  /* 0x0000000000037802 */ /* 0x000fc80000000f00 */
[----:B------:R-:W-:Y:S05]  /*9ba0*/  RET.REL.NODEC R2 `(_ZN7cutlass13device_kernelINS_4gemm6kernel13GemmUniversalIN4cute5tupleIJiiiiEEENS1_10collective13CollectiveMmaINS1_35MainloopSm100TmaUmmaWarpSpecializedILi5ELi2ELi4ENS5_IJNS4_1CILi1EEESB_SB_EEEEENS5_IJNSA_ILi64EEENSA_ILi256EEENSA_ILi32EEEEEENS_12float_e4m3_tENS5_IJlSB_lEEESI_SJ_NS4_8TiledMMAINS4_8MMA_AtomIJNS4_10MMA_TraitsINS4_19SM100_MMA_F8F6F4_SSEJSI_SI_fSE_SF_NS4_17integral_constantINS4_4UMMA5MajorELSQ_0EEESR_NSO_INSP_7ScaleInELSS_0EEEST_EEEEEENS4_6LayoutISC_NS5_IJNSA_ILi0EEESX_SX_EEEEENS5_IJNS4_10UnderscoreES10_S10_EEEEENS4_13SM90_TMA_LOADENS4_14ComposedLayoutINS4_7SwizzleILi1ELi4ELi3EEENS4_18smem_ptr_flag_bitsILi8EEENSW_INS5_IJNSA_ILi8EEESG_EEENS5_IJSG_SB_EEEEEEEvNS4_8identityES13_S1D_vS1E_EENS_8epilogue10collective18CollectiveEpilogueINS1G_23Sm100TmaWarpSpecializedILi4ELi2ELi32ELb0ELb0EEEJSH_NS5_IJNSW_ISE_SB_EES1L_EEESI_SJ_SI_SJ_NS1G_6fusion15FusionCallbacksIS1K_NS1N_17LinearCombinationISI_fSI_fLNS_15FloatRoundStyleE2EEESH_S1M_JEEENS4_5SM1004TMEM4LOAD26SM100_TMEM_LOAD_16dp32b32xES13_NS14_INS15_ILi2ELi4ELi3EEES18_NSW_INS5_IJS19_SE_EEENS5_IJSE_SB_EEEEEEENS4_39AutoVectorizingCopyWithAssumedAlignmentILi128EEENS4_14SM90_TMA_STOREES21_S23_S23_EEEvvEEEEvNT_6ParamsE) ;  /* 0xffffff6402147950 */ /* 0x000fea0003c3ffff */
        .weak           $__internal_2_$__cuda_sm10x_tcgen05_guardrail_trap_unallocated_columns_being_dealloced
        .type           $__internal_2_$__cuda_sm10x_tcgen05_guardrail_trap_unallocated_columns_being_dealloced,@function
        .size           $__internal_2_$__cuda_sm10x_tcgen05_guardrail_trap_unallocated_columns_being_dealloced,(.L_x_173 - $__internal_2_$__cuda_sm10x_tcgen05_guardrail_trap_unallocated_columns_being_dealloced)
$__internal_2_$__cuda_sm10x_tcgen05_guardrail_trap_unallocated_columns_being_dealloced:
[----:B------:R-:W-:Y:S05]  /*9bb0*/  BPT.TRAP 0x1 ;  /* 0x000000040000795c */ /* 0x000fea0000300000 */
[----:B------:R-:W-:-:S04]  /*9bc0*/  HFMA2 R3, -RZ, RZ, 0, 0 ;  /* 0x00000000ff037431 */ /* 0x000fc800000001ff */
[----:B------:R-:W-:Y:S05]  /*9bd0*/  RET.REL.NODEC R2 `(_ZN7cutlass13device_kernelINS_4gemm6kernel13GemmUniversalIN4cute5tupleIJiiiiEEENS1_10collective13CollectiveMmaINS1_35MainloopSm100TmaUmmaWarpSpecializedILi5ELi2ELi4ENS5_IJNS4_1CILi1EEESB_SB_EEEEENS5_IJNSA_ILi64EEENSA_ILi256EEENSA_ILi32EEEEEENS_12float_e4m3_tENS5_IJlSB_lEEESI_SJ_NS4_8TiledMMAINS4_8MMA_AtomIJNS4_10MMA_TraitsINS4_19SM100_MMA_F8F6F4_SSEJSI_SI_fSE_SF_NS4_17integral_constantINS4_4UMMA5MajorELSQ_0EEESR_NSO_INSP_7ScaleInELSS_0EEEST_EEEEEENS4_6LayoutISC_NS5_IJNSA_ILi0EEESX_SX_EEEEENS5_IJNS4_10UnderscoreES10_S10_EEEEENS4_13SM90_TMA_LOADENS4_14ComposedLayoutINS4_7SwizzleILi1ELi4ELi3EEENS4_18smem_ptr_flag_bitsILi8EEENSW_INS5_IJNSA_ILi8EEESG_EEENS5_IJSG_SB_EEEEEEEvNS4_8identityES13_S1D_vS1E_EENS_8epilogue10collective18CollectiveEpilogueINS1G_23Sm100TmaWarpSpecializedILi4ELi2ELi32ELb0ELb0EEEJSH_NS5_IJNSW_ISE_SB_EES1L_EEESI_SJ_SI_SJ_NS1G_6fusion15FusionCallbacksIS1K_NS1N_17LinearCombinationISI_fSI_fLNS_15FloatRoundStyleE2EEESH_S1M_JEEENS4_5SM1004TMEM4LOAD26SM100_TMEM_LOAD_16dp32b32xES13_NS14_INS15_ILi2ELi4ELi3EEES18_NSW_INS5_IJS19_SE_EEENS5_IJSE_SB_EEEEEEENS4_39AutoVectorizingCopyWithAssumedAlignmentILi128EEENS4_14SM90_TMA_STOREES21_S23_S23_EEEvvEEEEvNT_6ParamsE) ;  /* 0xffffff6402087950 */ /* 0x000fea0003c3ffff */
.L_x_172:
[----:B------:R-:W-:-:S00]  /*9be0*/  BRA `(.L_x_172) ;  /* 0xfffffffc00fc7947 */ /* 0x000fc0000383ffff */
[----:B------:R-:W-:-:S00]  /*9bf0*/  NOP ;  /* 0x0000000000007918 */ /* 0x000fc00000000000 */
        /* <DEDUP_REMOVED lines=8> */
.L_x_173:


//--------------------- .nv.global.init           --------------------------
	.section	.nv.global.init,"aw",@progbits
.nv.global.init:
	.type		$str$27,@object
	.size		$str$27,($str$28 - $str$27)
$str$27:
        /*0000*/ 	.byte	0x28, 0x61, 0x64, 0x64, 0x72, 0x65, 0x73, 0x73, 0x20, 0x26, 0x20, 0x6d, 0x61, 0x73, 0x6b, 0x29
        /*0010*/ 	.byte	0x20, 0x3d, 0x3d, 0x20, 0x30, 0x00
	.type		$str$28,@object
	.size		$str$28,($str$26 - $str$28)
$str$28:
        /*0016*/ 	.byte	0x2f, 0x74, 0x6d, 0x70, 0x2f, 0x63, 0x75, 0x74, 0x6c, 0x61, 0x73, 0x73, 0x5f, 0x73, 0x77, 0x65
        /*0026*/ 	.byte	0x65, 0x70, 0x5f, 0x73, 0x72, 0x63, 0x2f, 0x69, 0x6e, 0x63, 0x6c, 0x75, 0x64, 0x65, 0x2f, 0x63
        /*0036*/ 	.byte	0x75, 0x74, 0x65, 0x2f, 0x70, 0x6f, 0x69, 0x6e, 0x74, 0x65, 0x72, 0x5f, 0x66, 0x6c, 0x61, 0x67
        /*0046*/ 	.byte	0x67, 0x65, 0x64, 0x2e, 0x68, 0x70, 0x70, 0x00
	.type		$str$26,@object
	.size		$str$26,($str$25 - $str$26)
$str$26:
        /*004e*/ 	.byte	0x2f, 0x74, 0x6d, 0x70, 0x2f, 0x63, 0x75, 0x74, 0x6c, 0x61, 0x73, 0x73, 0x5f, 0x73, 0x77, 0x65
        /*005e*/ 	.byte	0x65, 0x70, 0x5f, 0x73, 0x72, 0x63, 0x2f, 0x69, 0x6e, 0x63, 0x6c, 0x75, 0x64, 0x65, 0x2f, 0x63
        /*006e*/ 	.byte	0x75, 0x74, 0x65, 0x2f, 0x61, 0x74, 0x6f, 0x6d, 0x2f, 0x63, 0x6f, 0x70, 0x79, 0x5f, 0x74, 0x72
        /*007e*/ 	.byte	0x61, 0x69, 0x74, 0x73, 0x5f, 0x73, 0x6d, 0x31, 0x30, 0x30, 0x2e, 0x68, 0x70, 0x70, 0x00
	.type		$str$25,@object
	.size		$str$25,(__unnamed_1 - $str$25)
$str$25:
        /*008d*/ 	.byte	0x28, 0x28, 0x75, 0x69, 0x6e, 0x74, 0x33, 0x32, 0x5f, 0x74, 0x28, 0x74, 0x68, 0x72, 0x65, 0x61
        /*009d*/ 	.byte	0x64, 0x49, 0x64, 0x78, 0x2e, 0x78, 0x29, 0x20, 0x2f, 0x20, 0x33, 0x32, 0x29, 0x20, 0x25, 0x20
        /*00ad*/ 	.byte	0x34, 0x29, 0x20, 0x3d, 0x3d, 0x20, 0x28, 0x28, 0x28, 0x74, 0x6d, 0x65, 0x6d, 0x5f, 0x61, 0x64
        /*00bd*/ 	.byte	0x64, 0x72, 0x20, 0x3e, 0x3e, 0x20, 0x31, 0x36, 0x29, 0x20, 0x2f, 0x20, 0x33, 0x32, 0x29, 0x20
        /*00cd*/ 	.byte	0x25, 0x20, 0x34, 0x29, 0x00
	.type		__unnamed_1,@object
	.size		__unnamed_1,(__unnamed_2 - __unnamed_1)
__unnamed_1:
        /*00d2*/ 	.byte	0x61, 0x75, 0x74, 0x6f, 0x20, 0x63, 0x75, 0x74, 0x65, 0x3a, 0x3a, 0x61, 0x73, 0x5f, 0x70, 0x6f
        /* <DEDUP_REMOVED lines=24> */
        /*0262*/ 	.byte	0x3c, 0x34, 0x30, 0x39, 0x36, 0x3e, 0x3e, 0x3e, 0x3e, 0x5d, 0x00
	.type		__unnamed_2,@object
	.size		__unnamed_2,(__unnamed_3 - __unnamed_2)
__unnamed_2:
        /* <DEDUP_REMOVED lines=26> */
	.type		__unnamed_3,@object
	.size		__unnamed_3,(.L_3 - __unnamed_3)
__unnamed_3:
        /* <DEDUP_REMOVED lines=40> */
        /*0688*/ 	.byte	0x74, 0x65, 0x3a, 0x3a, 0x43, 0x3c, 0x30, 0x3e, 0x3e, 0x3e, 0x3e, 0x5d, 0x00
.L_3:


//--------------------- .nv.shared._ZN7cutlass13device_kernelINS_4gemm6kernel13GemmUniversalIN4cute5tupleIJiiiiEEENS1_10collective13CollectiveMmaINS1_35MainloopSm100TmaUmmaWarpSpecializedILi5ELi2ELi4ENS5_IJNS4_1CILi1EEESB_SB_EEEEENS5_IJNSA_ILi64EEENSA_ILi256EEENSA_ILi32EEEEEENS_12float_e4m3_tENS5_IJlSB_lEEESI_SJ_NS4_8TiledMMAINS4_8MMA_AtomIJNS4_10MMA_TraitsINS4_19SM100_MMA_F8F6F4_SSEJSI_SI_fSE_SF_NS4_17integral_constantINS4_4UMMA5MajorELSQ_0EEESR_NSO_INSP_7ScaleInELSS_0EEEST_EEEEEENS4_6LayoutISC_NS5_IJNSA_ILi0EEESX_SX_EEEEENS5_IJNS4_10UnderscoreES10_S10_EEEEENS4_13SM90_TMA_LOADENS4_14ComposedLayoutINS4_7SwizzleILi1ELi4ELi3EEENS4_18smem_ptr_flag_bitsILi8EEENSW_INS5_IJNSA_ILi8EEESG_EEENS5_IJSG_SB_EEEEEEEvNS4_8identityES13_S1D_vS1E_EENS_8epilogue10collective18CollectiveEpilogueINS1G_23Sm100TmaWarpSpecializedILi4ELi2ELi32ELb0ELb0EEEJSH_NS5_IJNSW_ISE_SB_EES1L_EEESI_SJ_SI_SJ_NS1G_6fusion15FusionCallbacksIS1K_NS1N_17LinearCombinationISI_fSI_fLNS_15FloatRoundStyleE2EEESH_S1M_JEEENS4_5SM1004TMEM4LOAD26SM100_TMEM_LOAD_16dp32b32xES13_NS14_INS15_ILi2ELi4ELi3EEES18_NSW_INS5_IJS19_SE_EEENS5_IJSE_SB_EEEEEEENS4_39AutoVectorizingCopyWithAssumedAlignmentILi128EEENS4_14SM90_TMA_STOREES21_S23_S23_EEEvvEEEEvNT_6ParamsE --------------------------
	.section	.nv.shared._ZN7cutlass13device_kernelINS_4gemm6kernel13GemmUniversalIN4cute5tupleIJiiiiEEENS1_10collective13CollectiveMmaINS1_35MainloopSm100TmaUmmaWarpSpecializedILi5ELi2ELi4ENS5_IJNS4_1CILi1EEESB_SB_EEEEENS5_IJNSA_ILi64EEENSA_ILi256EEENSA_ILi32EEEEEENS_12float_e4m3_tENS5_IJlSB_lEEESI_SJ_NS4_8TiledMMAINS4_8MMA_AtomIJNS4_10MMA_TraitsINS4_19SM100_MMA_F8F6F4_SSEJSI_SI_fSE_SF_NS4_17integral_constantINS4_4UMMA5MajorELSQ_0EEESR_NSO_INSP_7ScaleInELSS_0EEEST_EEEEEENS4_6LayoutISC_NS5_IJNSA_ILi0EEESX_SX_EEEEENS5_IJNS4_10UnderscoreES10_S10_EEEEENS4_13SM90_TMA_LOADENS4_14ComposedLayoutINS4_7SwizzleILi1ELi4ELi3EEENS4_18smem_ptr_flag_bitsILi8EEENSW_INS5_IJNSA_ILi8EEESG_EEENS5_IJSG_SB_EEEEEEEvNS4_8identityES13_S1D_vS1E_EENS_8epilogue10collective18CollectiveEpilogueINS1G_23Sm100TmaWarpSpecializedILi4ELi2ELi32ELb0ELb0EEEJSH_NS5_IJNSW_ISE_SB_EES1L_EEESI_SJ_SI_SJ_NS1G_6fusion15FusionCallbacksIS1K_NS1N_17LinearCombinationISI_fSI_fLNS_15FloatRoundStyleE2EEESH_S1M_JEEENS4_5SM1004TMEM4LOAD26SM100_TMEM_LOAD_16dp32b32xES13_NS14_INS15_ILi2ELi4ELi3EEES18_NSW_INS5_IJS19_SE_EEENS5_IJSE_SB_EEEEEEENS4_39AutoVectorizingCopyWithAssumedAlignmentILi128EEENS4_14SM90_TMA_STOREES21_S23_S23_EEEvvEEEEvNT_6ParamsE,"aw",@nobits
	.sectionflags	@""
	.align	16
	.zero		1024


//--------------------- .nv.shared.reserved.0     --------------------------
	.section	.nv.shared.reserved.0,"aw",@nobits
	.weak		__nv_reservedSMEM_offset_0_alias
	.size		__nv_reservedSMEM_offset_0_alias, 0, 64
	.other		__nv_reservedSMEM_offset_0_alias,@"STO_CUDA_RESERVED_SHARED STV_DEFAULT"
__nv_reservedSMEM_offset_0_alias:
	.zero		0
.nv.shared.reserved.0:
	.zero		64
	.weak		__nv_reservedSMEM_tcgen05_partition
	.type		__nv_reservedSMEM_tcgen05_partition,@object
	.size		__nv_reservedSMEM_tcgen05_partition,(.L_0 - __nv_reservedSMEM_tcgen05_partition)
__nv_reservedSMEM_tcgen05_partition:
	.zero		32
.L_0:


//--------------------- .nv.global                --------------------------
	.section	.nv.global,"aw",@nobits
.nv.global:
	.type		_ZN40_INTERNAL_064b5373_4_k_cu_2ad16509_271994cute1_E,@object
	.size		_ZN40_INTERNAL_064b5373_4_k_cu_2ad16509_271994cute1_E,(_ZN40_INTERNAL_064b5373_4_k_cu_2ad16509_271994cuda3std3__45__cpo6cbeginE - _ZN40_INTERNAL_064b5373_4_k_cu_2ad16509_271994cute1_E)
_ZN40_INTERNAL_064b5373_4_k_cu_2ad16509_271994cute1_E:
	.zero		1
	.type		_ZN40_INTERNAL_064b5373_4_k_cu_2ad16509_271994cuda3std3__45__cpo6cbeginE,@object
	.size		_ZN40_INTERNAL_064b5373_4_k_cu_2ad16509_271994cuda3std3__45__cpo6cbeginE,(_ZN40_INTERNAL_064b5373_4_k_cu_2ad16509_271994cuda3std3__48in_placeE - _ZN40_INTERNAL_064b5373_4_k_cu_2ad16509_271994cuda3std3__45__cpo6cbeginE)
_ZN40_INTERNAL_064b5373_4_k_cu_2ad16509_271994cuda3std3__45__cpo6cbeginE:
	.zero		1
	.type		_ZN40_INTERNAL_064b5373_4_k_cu_2ad16509_271994cuda3std3__48in_placeE,@object
	.size		_ZN40_INTERNAL_064b5373_4_k_cu_2ad16509_271994cuda3std3__48in_placeE,(_ZN40_INTERNAL_064b5373_4_k_cu_2ad16509_271994cuda3std6ranges3__45__cpo9iter_moveE - _ZN40_INTERNAL_064b5373_4_k_cu_2ad16509_271994cuda3std3__48in_placeE)
_ZN40_INTERNAL_064b5373_4_k_cu_2ad16509_271994cuda3std3__48in_placeE:
	.zero		1
	.type		_ZN40_INTERNAL_064b5373_4_k_cu_2ad16509_271994cuda3std6ranges3__45__cpo9iter_moveE,@object
	.size		_ZN40_INTERNAL_064b5373_4_k_cu_2ad16509_271994cuda3std6ranges3__45__cpo9iter_moveE,(_ZN40_INTERNAL_064b5373_4_k_cu_2ad16509_271994cuda3std3__45__cpo5beginE - _ZN40_INTERNAL_064b5373_4_k_cu_2ad16509_271994cuda3std6ranges3__45__cpo9iter_moveE)
_ZN40_INTERNAL_064b5373_4_k_cu_2ad16509_271994cuda3std6ranges3__45__cpo9iter_moveE:
	.zero		1
	.type		_ZN40_INTERNAL_064b5373_4_k_cu_2ad16509_271994cuda3std3__45__cpo5beginE,@object
	.size		_ZN40_INTERNAL_064b5373_4_k_cu_2ad16509_271994cuda3std3__45__cpo5beginE,(_ZN40_INTERNAL_064b5373_4_k_cu_2ad16509_271994cuda3std3__442_GLOBAL__N__064b5373_4_k_cu_2ad16509_271996ignoreE - _ZN40_INTERNAL_064b5373_4_k_cu_2ad16509_271994cuda3std3__45__cpo5beginE)
_ZN40_INTERNAL_064b5373_4_k_cu_2ad16509_271994cuda3std3__45__cpo5beginE:
	.zero		1
	.type		_ZN40_INTERNAL_064b5373_4_k_cu_2ad16509_271994cuda3std3__442_GLOBAL__N__064b5373_4_k_cu_2ad16509_271996ignoreE,@object
	.size		_ZN40_INTERNAL_064b5373_4_k_cu_2ad16509_271994cuda3std3__442_GLOBAL__N__064b5373_4_k_cu_2ad16509_271996ignoreE,(_ZN40_INTERNAL_064b5373_4_k_cu_2ad16509_271994cute7productE - _ZN40_INTERNAL_064b5373_4_k_cu_2ad16509_271994cuda3std3__442_GLOBAL__N__064b5373_4_k_cu_2ad16509_271996ignoreE)
_ZN40_INTERNAL_064b5373_4_k_cu_2ad16509_271994cuda3std3__442_GLOBAL__N__064b5373_4_k_cu_2ad16509_271996ignoreE:
	.zero		1
	.type		_ZN40_INTERNAL_064b5373_4_k_cu_2ad16509_271994cute7productE,@object
	.size		_ZN40_INTERNAL_064b5373_4_k_cu_2ad16509_271994cute7productE,(_ZN40_INTERNAL_064b5373_4_k_cu_2ad16509_271994cuda3std3__45__cpo3endE - _ZN40_INTERNAL_064b5373_4_k_cu_2ad16509_271994cute7productE)
_ZN40_INTERNAL_064b5373_4_k_cu_2ad16509_271994cute7productE:
	.zero		1
	.type		_ZN40_INTERNAL_064b5373_4_k_cu_2ad16509_271994cuda3std3__45__cpo3endE,@object
	.size		_ZN40_INTERNAL_064b5373_4_k_cu_2ad16509_271994cuda3std3__45__cpo3endE,(_ZN40_INTERNAL_064b5373_4_k_cu_2ad16509_271994cuda3std3__419piecewise_constructE - _ZN40_INTERNAL_064b5373_4_k_cu_2ad16509_271994cuda3std3__45__cpo3endE)
_ZN40_INTERNAL_064b5373_4_k_cu_2ad16509_271994cuda3std3__45__cpo3endE:
	.zero		1
	.type		_ZN40_INTERNAL_064b5373_4_k_cu_2ad16509_271994cuda3std3__419piecewise_constructE,@object
	.size		_ZN40_INTERNAL_064b5373_4_k_cu_2ad16509_271994cuda3std3__419piecewise_constructE,(_ZN40_INTERNAL_064b5373_4_k_cu_2ad16509_271994cuda3std3__45__cpo4cendE - _ZN40_INTERNAL_064b5373_4_k_cu_2ad16509_271994cuda3std3__419piecewise_constructE)
_ZN40_INTERNAL_064b5373_4_k_cu_2ad16509_271994cuda3std3__419piecewise_constructE:
	.zero		1
	.type		_ZN40_INTERNAL_064b5373_4_k_cu_2ad16509_271994cuda3std3__45__cpo4cendE,@object
	.size		_ZN40_INTERNAL_064b5373_4_k_cu_2ad16509_271994cuda3std3__45__cpo4cendE,(_ZN40_INTERNAL_064b5373_4_k_cu_2ad16509_271994cuda3std6ranges3__45__cpo4swapE - _ZN40_INTERNAL_064b5373_4_k_cu_2ad16509_271994cuda3std3__45__cpo4cendE)
_ZN40_INTERNAL_064b5373_4_k_cu_2ad16509_271994cuda3std3__45__cpo4cendE:
	.zero		1
	.type		_ZN40_INTERNAL_064b5373_4_k_cu_2ad16509_271994cuda3std6ranges3__45__cpo4swapE,@object
	.size		_ZN40_INTERNAL_064b5373_4_k_cu_2ad16509_271994cuda3std6ranges3__45__cpo4swapE,(.L_11 - _ZN40_INTERNAL_064b5373_4_k_cu_2ad16509_271994cuda3std6ranges3__45__cpo4swapE)
_ZN40_INTERNAL_064b5373_4_k_cu_2ad16509_271994cuda3std6ranges3__45__cpo4swapE:
	.zero		1
.L_11:


//--------------------- .nv.constant0._ZN7cutlass13device_kernelINS_4gemm6kernel13GemmUniversalIN4cute5tupleIJiiiiEEENS1_10collective13CollectiveMmaINS1_35MainloopSm100TmaUmmaWarpSpecializedILi5ELi2ELi4ENS5_IJNS4_1CILi1EEESB_SB_EEEEENS5_IJNSA_ILi64EEENSA_ILi256EEENSA_ILi32EEEEEENS_12float_e4m3_tENS5_IJlSB_lEEESI_SJ_NS4_8TiledMMAINS4_8MMA_AtomIJNS4_10MMA_TraitsINS4_19SM100_MMA_F8F6F4_SSEJSI_SI_fSE_SF_NS4_17integral_constantINS4_4UMMA5MajorELSQ_0EEESR_NSO_INSP_7ScaleInELSS_0EEEST_EEEEEENS4_6LayoutISC_NS5_IJNSA_ILi0EEESX_SX_EEEEENS5_IJNS4_10UnderscoreES10_S10_EEEEENS4_13SM90_TMA_LOADENS4_14ComposedLayoutINS4_7SwizzleILi1ELi4ELi3EEENS4_18smem_ptr_flag_bitsILi8EEENSW_INS5_IJNSA_ILi8EEESG_EEENS5_IJSG_SB_EEEEEEEvNS4_8identityES13_S1D_vS1E_EENS_8epilogue10collective18CollectiveEpilogueINS1G_23Sm100TmaWarpSpecializedILi4ELi2ELi32ELb0ELb0EEEJSH_NS5_IJNSW_ISE_SB_EES1L_EEESI_SJ_SI_SJ_NS1G_6fusion15FusionCallbacksIS1K_NS1N_17LinearCombinationISI_fSI_fLNS_15FloatRoundStyleE2EEESH_S1M_JEEENS4_5SM1004TMEM4LOAD26SM100_TMEM_LOAD_16dp32b32xES13_NS14_INS15_ILi2ELi4ELi3EEES18_NSW_INS5_IJS19_SE_EEENS5_IJSE_SB_EEEEEEENS4_39AutoVectorizingCopyWithAssumedAlignmentILi128EEENS4_14SM90_TMA_STOREES21_S23_S23_EEEvvEEEEvNT_6ParamsE --------------------------
	.section	.nv.constant0._ZN7cutlass13device_kernelINS_4gemm6kernel13GemmUniversalIN4cute5tupleIJiiiiEEENS1_10collective13CollectiveMmaINS1_35MainloopSm100TmaUmmaWarpSpecializedILi5ELi2ELi4ENS5_IJNS4_1CILi1EEESB_SB_EEEEENS5_IJNSA_ILi64EEENSA_ILi256EEENSA_ILi32EEEEEENS_12float_e4m3_tENS5_IJlSB_lEEESI_SJ_NS4_8TiledMMAINS4_8MMA_AtomIJNS4_10MMA_TraitsINS4_19SM100_MMA_F8F6F4_SSEJSI_SI_fSE_SF_NS4_17integral_constantINS4_4UMMA5MajorELSQ_0EEESR_NSO_INSP_7ScaleInELSS_0EEEST_EEEEEENS4_6LayoutISC_NS5_IJNSA_ILi0EEESX_SX_EEEEENS5_IJNS4_10UnderscoreES10_S10_EEEEENS4_13SM90_TMA_LOADENS4_14ComposedLayoutINS4_7SwizzleILi1ELi4ELi3EEENS4_18smem_ptr_flag_bitsILi8EEENSW_INS5_IJNSA_ILi8EEESG_EEENS5_IJSG_SB_EEEEEEEvNS4_8identityES13_S1D_vS1E_EENS_8epilogue10collective18CollectiveEpilogueINS1G_23Sm100TmaWarpSpecializedILi4ELi2ELi32ELb0ELb0EEEJSH_NS5_IJNSW_ISE_SB_EES1L_EEESI_SJ_SI_SJ_NS1G_6fusion15FusionCallbacksIS1K_NS1N_17LinearCombinationISI_fSI_fLNS_15FloatRoundStyleE2EEESH_S1M_JEEENS4_5SM1004TMEM4LOAD26SM100_TMEM_LOAD_16dp32b32xES13_NS14_INS15_ILi2ELi4ELi3EEES18_NSW_INS5_IJS19_SE_EEENS5_IJSE_SB_EEEEEEENS4_39AutoVectorizingCopyWithAssumedAlignmentILi128EEENS4_14SM90_TMA_STOREES21_S23_S23_EEEvvEEEEvNT_6ParamsE,"a",@progbits
	.sectionflags	@""
	.align	4
.nv.constant0._ZN7cutlass13device_kernelINS_4gemm6kernel13GemmUniversalIN4cute5tupleIJiiiiEEENS1_10collective13CollectiveMmaINS1_35MainloopSm100TmaUmmaWarpSpecializedILi5ELi2ELi4ENS5_IJNS4_1CILi1EEESB_SB_EEEEENS5_IJNSA_ILi64EEENSA_ILi256EEENSA_ILi32EEEEEENS_12float_e4m3_tENS5_IJlSB_lEEESI_SJ_NS4_8TiledMMAINS4_8MMA_AtomIJNS4_10MMA_TraitsINS4_19SM100_MMA_F8F6F4_SSEJSI_SI_fSE_SF_NS4_17integral_constantINS4_4UMMA5MajorELSQ_0EEESR_NSO_INSP_7ScaleInELSS_0EEEST_EEEEEENS4_6LayoutISC_NS5_IJNSA_ILi0EEESX_SX_EEEEENS5_IJNS4_10UnderscoreES10_S10_EEEEENS4_13SM90_TMA_LOADENS4_14ComposedLayoutINS4_7SwizzleILi1ELi4ELi3EEENS4_18smem_ptr_flag_bitsILi8EEENSW_INS5_IJNSA_ILi8EEESG_EEENS5_IJSG_SB_EEEEEEEvNS4_8identityES13_S1D_vS1E_EENS_8epilogue10collective18CollectiveEpilogueINS1G_23Sm100TmaWarpSpecializedILi4ELi2ELi32ELb0ELb0EEEJSH_NS5_IJNSW_ISE_SB_EES1L_EEESI_SJ_SI_SJ_NS1G_6fusion15FusionCallbacksIS1K_NS1N_17LinearCombinationISI_fSI_fLNS_15FloatRoundStyleE2EEESH_S1M_JEEENS4_5SM1004TMEM4LOAD26SM100_TMEM_LOAD_16dp32b32xES13_NS14_INS15_ILi2ELi4ELi3EEES18_NSW_INS5_IJS19_SE_EEENS5_IJSE_SB_EEEEEEENS4_39AutoVectorizingCopyWithAssumedAlignmentILi128EEENS4_14SM90_TMA_STOREES21_S23_S23_EEEvvEEEEvNT_6ParamsE:
	.zero		2944


//--------------------- SYMBOLS --------------------------

	.type		.nv.reservedSmem.offset0,@object
	.size		.nv.reservedSmem.offset0,0x4
	.type		.nv.reservedSmem.cap,@object
	.size		.nv.reservedSmem.cap,0x4
	.type		__assertfail,@function
